	.target	sm_103a

	.elftype	@"ET_EXEC"


//--------------------- .note.nv.tkinfo           --------------------------
	.section	.note.nv.tkinfo,"",@"SHT_NOTE"
	.sectionflags	@"SHF_NOTE_NV_TKINFO"
	.tkinfo
        /*0018*/ 	.word	0x00000002
        /*0030*/ 	.string	""
        /*0030*/ 	.string	"ptxas"
        /*0030*/ 	.string	"Cuda compilation tools, release 13.0, V13.0.88"
        /*0030*/ 	.string	"Build cuda_13.0.r13.0/compiler.36424714_0"
        /*0030*/ 	.string	"-arch sm_103a -m 64 "



//--------------------- .note.nv.cuinfo           --------------------------
	.section	.note.nv.cuinfo,"",@"SHT_NOTE"
	.sectionflags	@"SHF_NOTE_NV_CUINFO"
        /*0018*/ 	.short	0x0002
        /*001a*/ 	.short	0x0067
        /*001c*/ 	.short	0x0082
	.zero		2


//--------------------- .nv.info                  --------------------------
	.section	.nv.info,"",@"SHT_CUDA_INFO"
	.align	4


	//----- nvinfo : EIATTR_REGCOUNT
	.align		4
        /*0000*/ 	.byte	0x04, 0x2f
        /*0002*/ 	.short	(.L_12 - .L_11)
	.align		4
.L_11:
        /*0004*/ 	.word	index@(_ZN7cutlass13device_kernelIN5flash19enable_sm80_to_sm89INS1_16FlashAttnFwdSm80INS1_25CollectiveMainloopFwdSm80ILi8ELi1ELb0EN4cute5tupleIJNS5_1CILi128EEENS7_ILi48EEENS7_ILi256EEEEEELi256ENS_6half_tEfNS_4arch4Sm80ELb1ELb0ELb1ELb1ELb1ELb1ELb1ELb1EEENS1_21CollectiveEpilogueFwdINS6_IJS8_SA_S9_EEENS6_IJNS7_ILi1EEESI_SI_EEESC_SE_Li256ELb1ELb1ELb1ELb0EEENS1_36VarlenDynamicPersistentTileSchedulerILi128ELi48ELi256ELi256ELb1ELb1ELb0ELb1ELb1ELb1EEEEEEEEEvNT_6ParamsE)
        /*0008*/ 	.word	0x00000004


	//----- nvinfo : EIATTR_FRAME_SIZE
	.align		4
.L_12:
        /*000c*/ 	.byte	0x04, 0x11
        /*000e*/ 	.short	(.L_14 - .L_13)
	.align		4
.L_13:
        /*0010*/ 	.word	index@(_ZN7cutlass13device_kernelIN5flash19enable_sm80_to_sm89INS1_16FlashAttnFwdSm80INS1_25CollectiveMainloopFwdSm80ILi8ELi1ELb0EN4cute5tupleIJNS5_1CILi128EEENS7_ILi48EEENS7_ILi256EEEEEELi256ENS_6half_tEfNS_4arch4Sm80ELb1ELb0ELb1ELb1ELb1ELb1ELb1ELb1EEENS1_21CollectiveEpilogueFwdINS6_IJS8_SA_S9_EEENS6_IJNS7_ILi1EEESI_SI_EEESC_SE_Li256ELb1ELb1ELb1ELb0EEENS1_36VarlenDynamicPersistentTileSchedulerILi128ELi48ELi256ELi256ELb1ELb1ELb0ELb1ELb1ELb1EEEEEEEEEvNT_6ParamsE)
        /*0014*/ 	.word	0x00000000


	//----- nvinfo : EIATTR_REGCOUNT
	.align		4
.L_14:
        /*0018*/ 	.byte	0x04, 0x2f
        /*001a*/ 	.short	(.L_16 - .L_15)
	.align		4
.L_15:
        /*001c*/ 	.word	index@(_ZN7cutlass13device_kernelIN5flash19enable_sm80_to_sm89INS1_16FlashAttnFwdSm80INS1_25CollectiveMainloopFwdSm80ILi8ELi1ELb0EN4cute5tupleIJNS5_1CILi128EEENS7_ILi64EEENS7_ILi256EEEEEELi256ENS_6half_tEfNS_4arch4Sm80ELb1ELb0ELb1ELb1ELb1ELb0ELb1ELb1EEENS1_21CollectiveEpilogueFwdINS6_IJS8_SA_S9_EEENS6_IJNS7_ILi1EEESI_SI_EEESC_SE_Li256ELb1ELb1ELb1ELb0EEENS1_36VarlenDynamicPersistentTileSchedulerILi128ELi64ELi256ELi256ELb1ELb1ELb0ELb1ELb1ELb1EEEEEEEEEvNT_6ParamsE)
        /*0020*/ 	.word	0x00000004


	//----- nvinfo : EIATTR_FRAME_SIZE
	.align		4
.L_16:
        /*0024*/ 	.byte	0x04, 0x11
        /*0026*/ 	.short	(.L_18 - .L_17)
	.align		4
.L_17:
        /*0028*/ 	.word	index@(_ZN7cutlass13device_kernelIN5flash19enable_sm80_to_sm89INS1_16FlashAttnFwdSm80INS1_25CollectiveMainloopFwdSm80ILi8ELi1ELb0EN4cute5tupleIJNS5_1CILi128EEENS7_ILi64EEENS7_ILi256EEEEEELi256ENS_6half_tEfNS_4arch4Sm80ELb1ELb0ELb1ELb1ELb1ELb0ELb1ELb1EEENS1_21CollectiveEpilogueFwdINS6_IJS8_SA_S9_EEENS6_IJNS7_ILi1EEESI_SI_EEESC_SE_Li256ELb1ELb1ELb1ELb0EEENS1_36VarlenDynamicPersistentTileSchedulerILi128ELi64ELi256ELi256ELb1ELb1ELb0ELb1ELb1ELb1EEEEEEEEEvNT_6ParamsE)
        /*002c*/ 	.word	0x00000000


	//----- nvinfo : EIATTR_REGCOUNT
	.align		4
.L_18:
        /*0030*/ 	.byte	0x04, 0x2f
        /*0032*/ 	.short	(.L_20 - .L_19)
	.align		4
.L_19:
        /*0034*/ 	.word	index@(_ZN7cutlass13device_kernelIN5flash19enable_sm80_to_sm89INS1_16FlashAttnFwdSm80INS1_25CollectiveMainloopFwdSm80ILi8ELi1ELb0EN4cute5tupleIJNS5_1CILi128EEENS7_ILi96EEENS7_ILi256EEEEEELi256ENS_6half_tEfNS_4arch4Sm80ELb1ELb0ELb1ELb0ELb1ELb0ELb1ELb1EEENS1_21CollectiveEpilogueFwdINS6_IJS8_SA_S9_EEENS6_IJNS7_ILi1EEESI_SI_EEESC_SE_Li256ELb0ELb1ELb1ELb0EEENS1_30DynamicPersistentTileSchedulerILi256ELi256ELb1ELb1ELb0EEEEEEEEEvNT_6ParamsE)
        /*0038*/ 	.word	0x00000004


	//----- nvinfo : EIATTR_FRAME_SIZE
	.align		4
.L_20:
        /*003c*/ 	.byte	0x04, 0x11
        /*003e*/ 	.short	(.L_22 - .L_21)
	.align		4
.L_21:
        /*0040*/ 	.word	index@(_ZN7cutlass13device_kernelIN5flash19enable_sm80_to_sm89INS1_16FlashAttnFwdSm80INS1_25CollectiveMainloopFwdSm80ILi8ELi1ELb0EN4cute5tupleIJNS5_1CILi128EEENS7_ILi96EEENS7_ILi256EEEEEELi256ENS_6half_tEfNS_4arch4Sm80ELb1ELb0ELb1ELb0ELb1ELb0ELb1ELb1EEENS1_21CollectiveEpilogueFwdINS6_IJS8_SA_S9_EEENS6_IJNS7_ILi1EEESI_SI_EEESC_SE_Li256ELb0ELb1ELb1ELb0EEENS1_30DynamicPersistentTileSchedulerILi256ELi256ELb1ELb1ELb0EEEEEEEEEvNT_6ParamsE)
        /*0044*/ 	.word	0x00000000


	//----- nvinfo : EIATTR_REGCOUNT
	.align		4
.L_22:
        /*0048*/ 	.byte	0x04, 0x2f
        /*004a*/ 	.short	(.L_24 - .L_23)
	.align		4
.L_23:
        /*004c*/ 	.word	index@(_ZN7cutlass13device_kernelIN5flash19enable_sm80_to_sm89INS1_16FlashAttnFwdSm80INS1_25CollectiveMainloopFwdSm80ILi8ELi1ELb0EN4cute5tupleIJNS5_1CILi128EEENS7_ILi48EEENS7_ILi256EEEEEELi256ENS_6half_tEfNS_4arch4Sm80ELb0ELb1ELb1ELb1ELb1ELb1ELb1ELb1EEENS1_21CollectiveEpilogueFwdINS6_IJS8_SA_S9_EEENS6_IJNS7_ILi1EEESI_SI_EEESC_SE_Li256ELb1ELb1ELb1ELb0EEENS1_36VarlenDynamicPersistentTileSchedulerILi128ELi48ELi256ELi256ELb1ELb1ELb0ELb1ELb0ELb1EEEEEEEEEvNT_6ParamsE)
        /*0050*/ 	.word	0x00000004


	//----- nvinfo : EIATTR_FRAME_SIZE
	.align		4
.L_24:
        /*0054*/ 	.byte	0x04, 0x11
        /*0056*/ 	.short	(.L_26 - .L_25)
	.align		4
.L_25:
        /*0058*/ 	.word	index@(_ZN7cutlass13device_kernelIN5flash19enable_sm80_to_sm89INS1_16FlashAttnFwdSm80INS1_25CollectiveMainloopFwdSm80ILi8ELi1ELb0EN4cute5tupleIJNS5_1CILi128EEENS7_ILi48EEENS7_ILi256EEEEEELi256ENS_6half_tEfNS_4arch4Sm80ELb0ELb1ELb1ELb1ELb1ELb1ELb1ELb1EEENS1_21CollectiveEpilogueFwdINS6_IJS8_SA_S9_EEENS6_IJNS7_ILi1EEESI_SI_EEESC_SE_Li256ELb1ELb1ELb1ELb0EEENS1_36VarlenDynamicPersistentTileSchedulerILi128ELi48ELi256ELi256ELb1ELb1ELb0ELb1ELb0ELb1EEEEEEEEEvNT_6ParamsE)
        /*005c*/ 	.word	0x00000000


	//----- nvinfo : EIATTR_REGCOUNT
	.align		4
.L_26:
        /*0060*/ 	.byte	0x04, 0x2f
        /*0062*/ 	.short	(.L_28 - .L_27)
	.align		4
.L_27:
        /*0064*/ 	.word	index@(_ZN7cutlass13device_kernelIN5flash19enable_sm80_to_sm89INS1_16FlashAttnFwdSm80INS1_25CollectiveMainloopFwdSm80ILi8ELi1ELb0EN4cute5tupleIJNS5_1CILi128EEENS7_ILi64EEENS7_ILi256EEEEEELi256ENS_6half_tEfNS_4arch4Sm80ELb0ELb1ELb1ELb1ELb1ELb0ELb1ELb1EEENS1_21CollectiveEpilogueFwdINS6_IJS8_SA_S9_EEENS6_IJNS7_ILi1EEESI_SI_EEESC_SE_Li256ELb1ELb1ELb1ELb0EEENS1_36VarlenDynamicPersistentTileSchedulerILi128ELi64ELi256ELi256ELb1ELb1ELb0ELb1ELb0ELb1EEEEEEEEEvNT_6ParamsE)
        /*0068*/ 	.word	0x00000004


	//----- nvinfo : EIATTR_FRAME_SIZE
	.align		4
.L_28:
        /*006c*/ 	.byte	0x04, 0x11
        /*006e*/ 	.short	(.L_30 - .L_29)
	.align		4
.L_29:
        /*0070*/ 	.word	index@(_ZN7cutlass13device_kernelIN5flash19enable_sm80_to_sm89INS1_16FlashAttnFwdSm80INS1_25CollectiveMainloopFwdSm80ILi8ELi1ELb0EN4cute5tupleIJNS5_1CILi128EEENS7_ILi64EEENS7_ILi256EEEEEELi256ENS_6half_tEfNS_4arch4Sm80ELb0ELb1ELb1ELb1ELb1ELb0ELb1ELb1EEENS1_21CollectiveEpilogueFwdINS6_IJS8_SA_S9_EEENS6_IJNS7_ILi1EEESI_SI_EEESC_SE_Li256ELb1ELb1ELb1ELb0EEENS1_36VarlenDynamicPersistentTileSchedulerILi128ELi64ELi256ELi256ELb1ELb1ELb0ELb1ELb0ELb1EEEEEEEEEvNT_6ParamsE)
        /*0074*/ 	.word	0x00000000


	//----- nvinfo : EIATTR_REGCOUNT
	.align		4
.L_30:
        /*0078*/ 	.byte	0x04, 0x2f
        /*007a*/ 	.short	(.L_32 - .L_31)
	.align		4
.L_31:
        /*007c*/ 	.word	index@(_ZN7cutlass13device_kernelIN5flash19enable_sm80_to_sm89INS1_16FlashAttnFwdSm80INS1_25CollectiveMainloopFwdSm80ILi8ELi1ELb0EN4cute5tupleIJNS5_1CILi128EEENS7_ILi64EEENS7_ILi256EEEEEELi256ENS_6half_tEfNS_4arch4Sm80ELb0ELb1ELb1ELb0ELb1ELb0ELb1ELb1EEENS1_21CollectiveEpilogueFwdINS6_IJS8_SA_S9_EEENS6_IJNS7_ILi1EEESI_SI_EEESC_SE_Li256ELb0ELb1ELb1ELb0EEENS1_19SingleTileSchedulerILb0ELb1ELb1ELi128EEEEEEEEEvNT_6ParamsE)
        /*0080*/ 	.word	0x00000004


	//----- nvinfo : EIATTR_FRAME_SIZE
	.align		4
.L_32:
        /*0084*/ 	.byte	0x04, 0x11
        /*0086*/ 	.short	(.L_34 - .L_33)
	.align		4
.L_33:
        /*0088*/ 	.word	index@(_ZN7cutlass13device_kernelIN5flash19enable_sm80_to_sm89INS1_16FlashAttnFwdSm80INS1_25CollectiveMainloopFwdSm80ILi8ELi1ELb0EN4cute5tupleIJNS5_1CILi128EEENS7_ILi64EEENS7_ILi256EEEEEELi256ENS_6half_tEfNS_4arch4Sm80ELb0ELb1ELb1ELb0ELb1ELb0ELb1ELb1EEENS1_21CollectiveEpilogueFwdINS6_IJS8_SA_S9_EEENS6_IJNS7_ILi1EEESI_SI_EEESC_SE_Li256ELb0ELb1ELb1ELb0EEENS1_19SingleTileSchedulerILb0ELb1ELb1ELi128EEEEEEEEEvNT_6ParamsE)
        /*008c*/ 	.word	0x00000000


	//----- nvinfo : EIATTR_REGCOUNT
	.align		4
.L_34:
        /*0090*/ 	.byte	0x04, 0x2f
        /*0092*/ 	.short	(.L_36 - .L_35)
	.align		4
.L_35:
        /*0094*/ 	.word	index@(_ZN7cutlass13device_kernelIN5flash19enable_sm80_to_sm89INS1_16FlashAttnFwdSm80INS1_25CollectiveMainloopFwdSm80ILi8ELi1ELb0EN4cute5tupleIJNS5_1CILi128EEENS7_ILi48EEENS7_ILi256EEEEEELi256ENS_6half_tEfNS_4arch4Sm80ELb0ELb0ELb1ELb1ELb1ELb1ELb1ELb1EEENS1_21CollectiveEpilogueFwdINS6_IJS8_SA_S9_EEENS6_IJNS7_ILi1EEESI_SI_EEESC_SE_Li256ELb1ELb1ELb1ELb0EEENS1_36VarlenDynamicPersistentTileSchedulerILi128ELi48ELi256ELi256ELb1ELb1ELb0ELb0ELb1ELb1EEEEEEEEEvNT_6ParamsE)
        /*0098*/ 	.word	0x00000004


	//----- nvinfo : EIATTR_FRAME_SIZE
	.align		4
.L_36:
        /*009c*/ 	.byte	0x04, 0x11
        /*009e*/ 	.short	(.L_38 - .L_37)
	.align		4
.L_37:
        /*00a0*/ 	.word	index@(_ZN7cutlass13device_kernelIN5flash19enable_sm80_to_sm89INS1_16FlashAttnFwdSm80INS1_25CollectiveMainloopFwdSm80ILi8ELi1ELb0EN4cute5tupleIJNS5_1CILi128EEENS7_ILi48EEENS7_ILi256EEEEEELi256ENS_6half_tEfNS_4arch4Sm80ELb0ELb0ELb1ELb1ELb1ELb1ELb1ELb1EEENS1_21CollectiveEpilogueFwdINS6_IJS8_SA_S9_EEENS6_IJNS7_ILi1EEESI_SI_EEESC_SE_Li256ELb1ELb1ELb1ELb0EEENS1_36VarlenDynamicPersistentTileSchedulerILi128ELi48ELi256ELi256ELb1ELb1ELb0ELb0ELb1ELb1EEEEEEEEEvNT_6ParamsE)
        /*00a4*/ 	.word	0x00000000


	//----- nvinfo : EIATTR_REGCOUNT
	.align		4
.L_38:
        /*00a8*/ 	.byte	0x04, 0x2f
        /*00aa*/ 	.short	(.L_40 - .L_39)
	.align		4
.L_39:
        /*00ac*/ 	.word	index@(_ZN7cutlass13device_kernelIN5flash19enable_sm80_to_sm89INS1_16FlashAttnFwdSm80INS1_25CollectiveMainloopFwdSm80ILi8ELi1ELb0EN4cute5tupleIJNS5_1CILi128EEENS7_ILi64EEENS7_ILi256EEEEEELi256ENS_6half_tEfNS_4arch4Sm80ELb0ELb0ELb1ELb1ELb1ELb0ELb1ELb1EEENS1_21CollectiveEpilogueFwdINS6_IJS8_SA_S9_EEENS6_IJNS7_ILi1EEESI_SI_EEESC_SE_Li256ELb1ELb1ELb1ELb0EEENS1_36VarlenDynamicPersistentTileSchedulerILi128ELi64ELi256ELi256ELb1ELb1ELb0ELb0ELb1ELb1EEEEEEEEEvNT_6ParamsE)
        /*00b0*/ 	.word	0x00000004


	//----- nvinfo : EIATTR_FRAME_SIZE
	.align		4
.L_40:
        /*00b4*/ 	.byte	0x04, 0x11
        /*00b6*/ 	.short	(.L_42 - .L_41)
	.align		4
.L_41:
        /*00b8*/ 	.word	index@(_ZN7cutlass13device_kernelIN5flash19enable_sm80_to_sm89INS1_16FlashAttnFwdSm80INS1_25CollectiveMainloopFwdSm80ILi8ELi1ELb0EN4cute5tupleIJNS5_1CILi128EEENS7_ILi64EEENS7_ILi256EEEEEELi256ENS_6half_tEfNS_4arch4Sm80ELb0ELb0ELb1ELb1ELb1ELb0ELb1ELb1EEENS1_21CollectiveEpilogueFwdINS6_IJS8_SA_S9_EEENS6_IJNS7_ILi1EEESI_SI_EEESC_SE_Li256ELb1ELb1ELb1ELb0EEENS1_36VarlenDynamicPersistentTileSchedulerILi128ELi64ELi256ELi256ELb1ELb1ELb0ELb0ELb1ELb1EEEEEEEEEvNT_6ParamsE)
        /*00bc*/ 	.word	0x00000000


	//----- nvinfo : EIATTR_REGCOUNT
	.align		4
.L_42:
        /*00c0*/ 	.byte	0x04, 0x2f
        /*00c2*/ 	.short	(.L_44 - .L_43)
	.align		4
.L_43:
        /*00c4*/ 	.word	index@(_ZN7cutlass13device_kernelIN5flash19enable_sm80_to_sm89INS1_16FlashAttnFwdSm80INS1_25CollectiveMainloopFwdSm80ILi8ELi1ELb0EN4cute5tupleIJNS5_1CILi128EEENS7_ILi96EEENS7_ILi256EEEEEELi256ENS_6half_tEfNS_4arch4Sm80ELb0ELb0ELb1ELb0ELb1ELb0ELb1ELb1EEENS1_21CollectiveEpilogueFwdINS6_IJS8_SA_S9_EEENS6_IJNS7_ILi1EEESI_SI_EEESC_SE_Li256ELb0ELb1ELb1ELb0EEENS1_19SingleTileSchedulerILb0ELb1ELb1ELi128EEEEEEEEEvNT_6ParamsE)
        /*00c8*/ 	.word	0x00000004


	//----- nvinfo : EIATTR_FRAME_SIZE
	.align		4
.L_44:
        /*00cc*/ 	.byte	0x04, 0x11
        /*00ce*/ 	.short	(.L_46 - .L_45)
	.align		4
.L_45:
        /*00d0*/ 	.word	index@(_ZN7cutlass13device_kernelIN5flash19enable_sm80_to_sm89INS1_16FlashAttnFwdSm80INS1_25CollectiveMainloopFwdSm80ILi8ELi1ELb0EN4cute5tupleIJNS5_1CILi128EEENS7_ILi96EEENS7_ILi256EEEEEELi256ENS_6half_tEfNS_4arch4Sm80ELb0ELb0ELb1ELb0ELb1ELb0ELb1ELb1EEENS1_21CollectiveEpilogueFwdINS6_IJS8_SA_S9_EEENS6_IJNS7_ILi1EEESI_SI_EEESC_SE_Li256ELb0ELb1ELb1ELb0EEENS1_19SingleTileSchedulerILb0ELb1ELb1ELi128EEEEEEEEEvNT_6ParamsE)
        /*00d4*/ 	.word	0x00000000


	//----- nvinfo : EIATTR_REGCOUNT
	.align		4
.L_46:
        /*00d8*/ 	.byte	0x04, 0x2f
        /*00da*/ 	.short	(.L_48 - .L_47)
	.align		4
.L_47:
        /*00dc*/ 	.word	index@(_ZN7cutlass13device_kernelIN5flash19enable_sm80_to_sm89INS1_16FlashAttnFwdSm80INS1_25CollectiveMainloopFwdSm80ILi8ELi1ELb0EN4cute5tupleIJNS5_1CILi128EEENS7_ILi32EEENS7_ILi256EEEEEELi256ENS_6half_tEfNS_4arch4Sm80ELb1ELb0ELb1ELb1ELb1ELb1ELb1ELb1EEENS1_21CollectiveEpilogueFwdINS6_IJS8_SA_S9_EEENS6_IJNS7_ILi1EEESI_SI_EEESC_SE_Li256ELb1ELb1ELb1ELb0EEENS1_36VarlenDynamicPersistentTileSchedulerILi128ELi32ELi256ELi256ELb1ELb1ELb0ELb1ELb1ELb1EEEEEEEEEvNT_6ParamsE)
        /*00e0*/ 	.word	0x00000004


	//----- nvinfo : EIATTR_FRAME_SIZE
	.align		4
.L_48:
        /*00e4*/ 	.byte	0x04, 0x11
        /*00e6*/ 	.short	(.L_50 - .L_49)
	.align		4
.L_49:
        /*00e8*/ 	.word	index@(_ZN7cutlass13device_kernelIN5flash19enable_sm80_to_sm89INS1_16FlashAttnFwdSm80INS1_25CollectiveMainloopFwdSm80ILi8ELi1ELb0EN4cute5tupleIJNS5_1CILi128EEENS7_ILi32EEENS7_ILi256EEEEEELi256ENS_6half_tEfNS_4arch4Sm80ELb1ELb0ELb1ELb1ELb1ELb1ELb1ELb1EEENS1_21CollectiveEpilogueFwdINS6_IJS8_SA_S9_EEENS6_IJNS7_ILi1EEESI_SI_EEESC_SE_Li256ELb1ELb1ELb1ELb0EEENS1_36VarlenDynamicPersistentTileSchedulerILi128ELi32ELi256ELi256ELb1ELb1ELb0ELb1ELb1ELb1EEEEEEEEEvNT_6ParamsE)
        /*00ec*/ 	.word	0x00000000


	//----- nvinfo : EIATTR_REGCOUNT
	.align		4
.L_50:
        /*00f0*/ 	.byte	0x04, 0x2f
        /*00f2*/ 	.short	(.L_52 - .L_51)
	.align		4
.L_51:
        /*00f4*/ 	.word	index@(_ZN7cutlass13device_kernelIN5flash19enable_sm80_to_sm89INS1_16FlashAttnFwdSm80INS1_25CollectiveMainloopFwdSm80ILi8ELi1ELb1EN4cute5tupleIJNS5_1CILi128EEENS7_ILi48EEENS7_ILi256EEEEEELi256ENS_6half_tEfNS_4arch4Sm80ELb1ELb0ELb1ELb1ELb1ELb0ELb1ELb1EEENS1_21CollectiveEpilogueFwdINS6_IJS8_SA_S9_EEENS6_IJNS7_ILi1EEESI_SI_EEESC_SE_Li256ELb1ELb1ELb1ELb0EEENS1_36VarlenDynamicPersistentTileSchedulerILi128ELi48ELi256ELi256ELb1ELb1ELb0ELb1ELb1ELb1EEEEEEEEEvNT_6ParamsE)
        /*00f8*/ 	.word	0x00000004


	//----- nvinfo : EIATTR_FRAME_SIZE
	.align		4
.L_52:
        /*00fc*/ 	.byte	0x04, 0x11
        /*00fe*/ 	.short	(.L_54 - .L_53)
	.align		4
.L_53:
        /*0100*/ 	.word	index@(_ZN7cutlass13device_kernelIN5flash19enable_sm80_to_sm89INS1_16FlashAttnFwdSm80INS1_25CollectiveMainloopFwdSm80ILi8ELi1ELb1EN4cute5tupleIJNS5_1CILi128EEENS7_ILi48EEENS7_ILi256EEEEEELi256ENS_6half_tEfNS_4arch4Sm80ELb1ELb0ELb1ELb1ELb1ELb0ELb1ELb1EEENS1_21CollectiveEpilogueFwdINS6_IJS8_SA_S9_EEENS6_IJNS7_ILi1EEESI_SI_EEESC_SE_Li256ELb1ELb1ELb1ELb0EEENS1_36VarlenDynamicPersistentTileSchedulerILi128ELi48ELi256ELi256ELb1ELb1ELb0ELb1ELb1ELb1EEEEEEEEEvNT_6ParamsE)
        /*0104*/ 	.word	0x00000000


	//----- nvinfo : EIATTR_REGCOUNT
	.align		4
.L_54:
        /*0108*/ 	.byte	0x04, 0x2f
        /*010a*/ 	.short	(.L_56 - .L_55)
	.align		4
.L_55:
        /*010c*/ 	.word	index@(_ZN7cutlass13device_kernelIN5flash19enable_sm80_to_sm89INS1_16FlashAttnFwdSm80INS1_25CollectiveMainloopFwdSm80ILi8ELi1ELb1EN4cute5tupleIJNS5_1CILi128EEENS7_ILi64EEENS7_ILi256EEEEEELi256ENS_6half_tEfNS_4arch4Sm80ELb1ELb0ELb1ELb0ELb1ELb0ELb1ELb1EEENS1_21CollectiveEpilogueFwdINS6_IJS8_SA_S9_EEENS6_IJNS7_ILi1EEESI_SI_EEESC_SE_Li256ELb0ELb1ELb1ELb0EEENS1_30DynamicPersistentTileSchedulerILi256ELi256ELb1ELb1ELb0EEEEEEEEEvNT_6ParamsE)
        /*0110*/ 	.word	0x00000004


	//----- nvinfo : EIATTR_FRAME_SIZE
	.align		4
.L_56:
        /*0114*/ 	.byte	0x04, 0x11
        /*0116*/ 	.short	(.L_58 - .L_57)
	.align		4
.L_57:
        /*0118*/ 	.word	index@(_ZN7cutlass13device_kernelIN5flash19enable_sm80_to_sm89INS1_16FlashAttnFwdSm80INS1_25CollectiveMainloopFwdSm80ILi8ELi1ELb1EN4cute5tupleIJNS5_1CILi128EEENS7_ILi64EEENS7_ILi256EEEEEELi256ENS_6half_tEfNS_4arch4Sm80ELb1ELb0ELb1ELb0ELb1ELb0ELb1ELb1EEENS1_21CollectiveEpilogueFwdINS6_IJS8_SA_S9_EEENS6_IJNS7_ILi1EEESI_SI_EEESC_SE_Li256ELb0ELb1ELb1ELb0EEENS1_30DynamicPersistentTileSchedulerILi256ELi256ELb1ELb1ELb0EEEEEEEEEvNT_6ParamsE)
        /*011c*/ 	.word	0x00000000


	//----- nvinfo : EIATTR_REGCOUNT
	.align		4
.L_58:
        /*0120*/ 	.byte	0x04, 0x2f
        /*0122*/ 	.short	(.L_60 - .L_59)
	.align		4
.L_59:
        /*0124*/ 	.word	index@(_ZN7cutlass13device_kernelIN5flash19enable_sm80_to_sm89INS1_16FlashAttnFwdSm80INS1_25CollectiveMainloopFwdSm80ILi8ELi1ELb0EN4cute5tupleIJNS5_1CILi128EEENS7_ILi32EEENS7_ILi256EEEEEELi256ENS_6half_tEfNS_4arch4Sm80ELb0ELb1ELb1ELb1ELb1ELb1ELb1ELb1EEENS1_21CollectiveEpilogueFwdINS6_IJS8_SA_S9_EEENS6_IJNS7_ILi1EEESI_SI_EEESC_SE_Li256ELb1ELb1ELb1ELb0EEENS1_36VarlenDynamicPersistentTileSchedulerILi128ELi32ELi256ELi256ELb1ELb1ELb0ELb1ELb0ELb1EEEEEEEEEvNT_6ParamsE)
        /*0128*/ 	.word	0x00000004


	//----- nvinfo : EIATTR_FRAME_SIZE
	.align		4
.L_60:
        /*012c*/ 	.byte	0x04, 0x11
        /*012e*/ 	.short	(.L_62 - .L_61)
	.align		4
.L_61:
        /*0130*/ 	.word	index@(_ZN7cutlass13device_kernelIN5flash19enable_sm80_to_sm89INS1_16FlashAttnFwdSm80INS1_25CollectiveMainloopFwdSm80ILi8ELi1ELb0EN4cute5tupleIJNS5_1CILi128EEENS7_ILi32EEENS7_ILi256EEEEEELi256ENS_6half_tEfNS_4arch4Sm80ELb0ELb1ELb1ELb1ELb1ELb1ELb1ELb1EEENS1_21CollectiveEpilogueFwdINS6_IJS8_SA_S9_EEENS6_IJNS7_ILi1EEESI_SI_EEESC_SE_Li256ELb1ELb1ELb1ELb0EEENS1_36VarlenDynamicPersistentTileSchedulerILi128ELi32ELi256ELi256ELb1ELb1ELb0ELb1ELb0ELb1EEEEEEEEEvNT_6ParamsE)
        /*0134*/ 	.word	0x00000000


	//----- nvinfo : EIATTR_REGCOUNT
	.align		4
.L_62:
        /*0138*/ 	.byte	0x04, 0x2f
        /*013a*/ 	.short	(.L_64 - .L_63)
	.align		4
.L_63:
        /*013c*/ 	.word	index@(_ZN7cutlass13device_kernelIN5flash19enable_sm80_to_sm89INS1_16FlashAttnFwdSm80INS1_25CollectiveMainloopFwdSm80ILi8ELi1ELb1EN4cute5tupleIJNS5_1CILi128EEENS7_ILi48EEENS7_ILi256EEEEEELi256ENS_6half_tEfNS_4arch4Sm80ELb0ELb1ELb1ELb1ELb1ELb0ELb1ELb1EEENS1_21CollectiveEpilogueFwdINS6_IJS8_SA_S9_EEENS6_IJNS7_ILi1EEESI_SI_EEESC_SE_Li256ELb1ELb1ELb1ELb0EEENS1_36VarlenDynamicPersistentTileSchedulerILi128ELi48ELi256ELi256ELb1ELb1ELb0ELb1ELb0ELb1EEEEEEEEEvNT_6ParamsE)
        /*0140*/ 	.word	0x00000004


	//----- nvinfo : EIATTR_FRAME_SIZE
	.align		4
.L_64:
        /*0144*/ 	.byte	0x04, 0x11
        /*0146*/ 	.short	(.L_66 - .L_65)
	.align		4
.L_65:
        /*0148*/ 	.word	index@(_ZN7cutlass13device_kernelIN5flash19enable_sm80_to_sm89INS1_16FlashAttnFwdSm80INS1_25CollectiveMainloopFwdSm80ILi8ELi1ELb1EN4cute5tupleIJNS5_1CILi128EEENS7_ILi48EEENS7_ILi256EEEEEELi256ENS_6half_tEfNS_4arch4Sm80ELb0ELb1ELb1ELb1ELb1ELb0ELb1ELb1EEENS1_21CollectiveEpilogueFwdINS6_IJS8_SA_S9_EEENS6_IJNS7_ILi1EEESI_SI_EEESC_SE_Li256ELb1ELb1ELb1ELb0EEENS1_36VarlenDynamicPersistentTileSchedulerILi128ELi48ELi256ELi256ELb1ELb1ELb0ELb1ELb0ELb1EEEEEEEEEvNT_6ParamsE)
        /*014c*/ 	.word	0x00000000


	//----- nvinfo : EIATTR_REGCOUNT
	.align		4
.L_66:
        /*0150*/ 	.byte	0x04, 0x2f
        /*0152*/ 	.short	(.L_68 - .L_67)
	.align		4
.L_67:
        /*0154*/ 	.word	index@(_ZN7cutlass13device_kernelIN5flash19enable_sm80_to_sm89INS1_16FlashAttnFwdSm80INS1_25CollectiveMainloopFwdSm80ILi8ELi1ELb1EN4cute5tupleIJNS5_1CILi128EEENS7_ILi48EEENS7_ILi256EEEEEELi256ENS_6half_tEfNS_4arch4Sm80ELb0ELb1ELb1ELb0ELb1ELb0ELb1ELb1EEENS1_21CollectiveEpilogueFwdINS6_IJS8_SA_S9_EEENS6_IJNS7_ILi1EEESI_SI_EEESC_SE_Li256ELb0ELb1ELb1ELb0EEENS1_19SingleTileSchedulerILb0ELb1ELb1ELi128EEEEEEEEEvNT_6ParamsE)
        /*0158*/ 	.word	0x00000004


	//----- nvinfo : EIATTR_FRAME_SIZE
	.align		4
.L_68:
        /*015c*/ 	.byte	0x04, 0x11
        /*015e*/ 	.short	(.L_70 - .L_69)
	.align		4
.L_69:
        /*0160*/ 	.word	index@(_ZN7cutlass13device_kernelIN5flash19enable_sm80_to_sm89INS1_16FlashAttnFwdSm80INS1_25CollectiveMainloopFwdSm80ILi8ELi1ELb1EN4cute5tupleIJNS5_1CILi128EEENS7_ILi48EEENS7_ILi256EEEEEELi256ENS_6half_tEfNS_4arch4Sm80ELb0ELb1ELb1ELb0ELb1ELb0ELb1ELb1EEENS1_21CollectiveEpilogueFwdINS6_IJS8_SA_S9_EEENS6_IJNS7_ILi1EEESI_SI_EEESC_SE_Li256ELb0ELb1ELb1ELb0EEENS1_19SingleTileSchedulerILb0ELb1ELb1ELi128EEEEEEEEEvNT_6ParamsE)
        /*0164*/ 	.word	0x00000000


	//----- nvinfo : EIATTR_REGCOUNT
	.align		4
.L_70:
        /*0168*/ 	.byte	0x04, 0x2f
        /*016a*/ 	.short	(.L_72 - .L_71)
	.align		4
.L_71:
        /*016c*/ 	.word	index@(_ZN7cutlass13device_kernelIN5flash19enable_sm80_to_sm89INS1_16FlashAttnFwdSm80INS1_25CollectiveMainloopFwdSm80ILi8ELi1ELb0EN4cute5tupleIJNS5_1CILi128EEENS7_ILi32EEENS7_ILi256EEEEEELi256ENS_6half_tEfNS_4arch4Sm80ELb0ELb0ELb1ELb1ELb1ELb1ELb1ELb1EEENS1_21CollectiveEpilogueFwdINS6_IJS8_SA_S9_EEENS6_IJNS7_ILi1EEESI_SI_EEESC_SE_Li256ELb1ELb1ELb1ELb0EEENS1_36VarlenDynamicPersistentTileSchedulerILi128ELi32ELi256ELi256ELb1ELb1ELb0ELb0ELb1ELb1EEEEEEEEEvNT_6ParamsE)
        /*0170*/ 	.word	0x00000004


	//----- nvinfo : EIATTR_FRAME_SIZE
	.align		4
.L_72:
        /*0174*/ 	.byte	0x04, 0x11
        /*0176*/ 	.short	(.L_74 - .L_73)
	.align		4
.L_73:
        /*0178*/ 	.word	index@(_ZN7cutlass13device_kernelIN5flash19enable_sm80_to_sm89INS1_16FlashAttnFwdSm80INS1_25CollectiveMainloopFwdSm80ILi8ELi1ELb0EN4cute5tupleIJNS5_1CILi128EEENS7_ILi32EEENS7_ILi256EEEEEELi256ENS_6half_tEfNS_4arch4Sm80ELb0ELb0ELb1ELb1ELb1ELb1ELb1ELb1EEENS1_21CollectiveEpilogueFwdINS6_IJS8_SA_S9_EEENS6_IJNS7_ILi1EEESI_SI_EEESC_SE_Li256ELb1ELb1ELb1ELb0EEENS1_36VarlenDynamicPersistentTileSchedulerILi128ELi32ELi256ELi256ELb1ELb1ELb0ELb0ELb1ELb1EEEEEEEEEvNT_6ParamsE)
        /*017c*/ 	.word	0x00000000


	//----- nvinfo : EIATTR_REGCOUNT
	.align		4
.L_74:
        /*0180*/ 	.byte	0x04, 0x2f
        /*0182*/ 	.short	(.L_76 - .L_75)
	.align		4
.L_75:
        /*0184*/ 	.word	index@(_ZN7cutlass13device_kernelIN5flash19enable_sm80_to_sm89INS1_16FlashAttnFwdSm80INS1_25CollectiveMainloopFwdSm80ILi8ELi1ELb1EN4cute5tupleIJNS5_1CILi128EEENS7_ILi48EEENS7_ILi256EEEEEELi256ENS_6half_tEfNS_4arch4Sm80ELb0ELb0ELb1ELb1ELb1ELb0ELb1ELb1EEENS1_21CollectiveEpilogueFwdINS6_IJS8_SA_S9_EEENS6_IJNS7_ILi1EEESI_SI_EEESC_SE_Li256ELb1ELb1ELb1ELb0EEENS1_36VarlenDynamicPersistentTileSchedulerILi128ELi48ELi256ELi256ELb1ELb1ELb0ELb0ELb1ELb1EEEEEEEEEvNT_6ParamsE)
        /*0188*/ 	.word	0x00000004


	//----- nvinfo : EIATTR_FRAME_SIZE
	.align		4
.L_76:
        /*018c*/ 	.byte	0x04, 0x11
        /*018e*/ 	.short	(.L_78 - .L_77)
	.align		4
.L_77:
        /*0190*/ 	.word	index@(_ZN7cutlass13device_kernelIN5flash19enable_sm80_to_sm89INS1_16FlashAttnFwdSm80INS1_25CollectiveMainloopFwdSm80ILi8ELi1ELb1EN4cute5tupleIJNS5_1CILi128EEENS7_ILi48EEENS7_ILi256EEEEEELi256ENS_6half_tEfNS_4arch4Sm80ELb0ELb0ELb1ELb1ELb1ELb0ELb1ELb1EEENS1_21CollectiveEpilogueFwdINS6_IJS8_SA_S9_EEENS6_IJNS7_ILi1EEESI_SI_EEESC_SE_Li256ELb1ELb1ELb1ELb0EEENS1_36VarlenDynamicPersistentTileSchedulerILi128ELi48ELi256ELi256ELb1ELb1ELb0ELb0ELb1ELb1EEEEEEEEEvNT_6ParamsE)
        /*0194*/ 	.word	0x00000000


	//----- nvinfo : EIATTR_REGCOUNT
	.align		4
.L_78:
        /*0198*/ 	.byte	0x04, 0x2f
        /*019a*/ 	.short	(.L_80 - .L_79)
	.align		4
.L_79:
        /*019c*/ 	.word	index@(_ZN7cutlass13device_kernelIN5flash19enable_sm80_to_sm89INS1_16FlashAttnFwdSm80INS1_25CollectiveMainloopFwdSm80ILi8ELi1ELb1EN4cute5tupleIJNS5_1CILi128EEENS7_ILi64EEENS7_ILi256EEEEEELi256ENS_6half_tEfNS_4arch4Sm80ELb0ELb0ELb1ELb0ELb1ELb0ELb1ELb1EEENS1_21CollectiveEpilogueFwdINS6_IJS8_SA_S9_EEENS6_IJNS7_ILi1EEESI_SI_EEESC_SE_Li256ELb0ELb1ELb1ELb0EEENS1_19SingleTileSchedulerILb0ELb1ELb1ELi128EEEEEEEEEvNT_6ParamsE)
        /*01a0*/ 	.word	0x00000004


	//----- nvinfo : EIATTR_FRAME_SIZE
	.align		4
.L_80:
        /*01a4*/ 	.byte	0x04, 0x11
        /*01a6*/ 	.short	(.L_82 - .L_81)
	.align		4
.L_81:
        /*01a8*/ 	.word	index@(_ZN7cutlass13device_kernelIN5flash19enable_sm80_to_sm89INS1_16FlashAttnFwdSm80INS1_25CollectiveMainloopFwdSm80ILi8ELi1ELb1EN4cute5tupleIJNS5_1CILi128EEENS7_ILi64EEENS7_ILi256EEEEEELi256ENS_6half_tEfNS_4arch4Sm80ELb0ELb0ELb1ELb0ELb1ELb0ELb1ELb1EEENS1_21CollectiveEpilogueFwdINS6_IJS8_SA_S9_EEENS6_IJNS7_ILi1EEESI_SI_EEESC_SE_Li256ELb0ELb1ELb1ELb0EEENS1_19SingleTileSchedulerILb0ELb1ELb1ELi128EEEEEEEEEvNT_6ParamsE)
        /*01ac*/ 	.word	0x00000000


	//----- nvinfo : EIATTR_MIN_STACK_SIZE
	.align		4
.L_82:
        /*01b0*/ 	.byte	0x04, 0x12
        /*01b2*/ 	.short	(.L_84 - .L_83)
	.align		4
.L_83:
        /*01b4*/ 	.word	index@(_ZN7cutlass13device_kernelIN5flash19enable_sm80_to_sm89INS1_16FlashAttnFwdSm80INS1_25CollectiveMainloopFwdSm80ILi8ELi1ELb1EN4cute5tupleIJNS5_1CILi128EEENS7_ILi64EEENS7_ILi256EEEEEELi256ENS_6half_tEfNS_4arch4Sm80ELb0ELb0ELb1ELb0ELb1ELb0ELb1ELb1EEENS1_21CollectiveEpilogueFwdINS6_IJS8_SA_S9_EEENS6_IJNS7_ILi1EEESI_SI_EEESC_SE_Li256ELb0ELb1ELb1ELb0EEENS1_19SingleTileSchedulerILb0ELb1ELb1ELi128EEEEEEEEEvNT_6ParamsE)
        /*01b8*/ 	.word	0x00000000


	//----- nvinfo : EIATTR_MIN_STACK_SIZE
	.align		4
.L_84:
        /*01bc*/ 	.byte	0x04, 0x12
        /*01be*/ 	.short	(.L_86 - .L_85)
	.align		4
.L_85:
        /*01c0*/ 	.word	index@(_ZN7cutlass13device_kernelIN5flash19enable_sm80_to_sm89INS1_16FlashAttnFwdSm80INS1_25CollectiveMainloopFwdSm80ILi8ELi1ELb1EN4cute5tupleIJNS5_1CILi128EEENS7_ILi48EEENS7_ILi256EEEEEELi256ENS_6half_tEfNS_4arch4Sm80ELb0ELb0ELb1ELb1ELb1ELb0ELb1ELb1EEENS1_21CollectiveEpilogueFwdINS6_IJS8_SA_S9_EEENS6_IJNS7_ILi1EEESI_SI_EEESC_SE_Li256ELb1ELb1ELb1ELb0EEENS1_36VarlenDynamicPersistentTileSchedulerILi128ELi48ELi256ELi256ELb1ELb1ELb0ELb0ELb1ELb1EEEEEEEEEvNT_6ParamsE)
        /*01c4*/ 	.word	0x00000000


	//----- nvinfo : EIATTR_MIN_STACK_SIZE
	.align		4
.L_86:
        /*01c8*/ 	.byte	0x04, 0x12
        /*01ca*/ 	.short	(.L_88 - .L_87)
	.align		4
.L_87:
        /*01cc*/ 	.word	index@(_ZN7cutlass13device_kernelIN5flash19enable_sm80_to_sm89INS1_16FlashAttnFwdSm80INS1_25CollectiveMainloopFwdSm80ILi8ELi1ELb0EN4cute5tupleIJNS5_1CILi128EEENS7_ILi32EEENS7_ILi256EEEEEELi256ENS_6half_tEfNS_4arch4Sm80ELb0ELb0ELb1ELb1ELb1ELb1ELb1ELb1EEENS1_21CollectiveEpilogueFwdINS6_IJS8_SA_S9_EEENS6_IJNS7_ILi1EEESI_SI_EEESC_SE_Li256ELb1ELb1ELb1ELb0EEENS1_36VarlenDynamicPersistentTileSchedulerILi128ELi32ELi256ELi256ELb1ELb1ELb0ELb0ELb1ELb1EEEEEEEEEvNT_6ParamsE)
        /*01d0*/ 	.word	0x00000000


	//----- nvinfo : EIATTR_MIN_STACK_SIZE
	.align		4
.L_88:
        /*01d4*/ 	.byte	0x04, 0x12
        /*01d6*/ 	.short	(.L_90 - .L_89)
	.align		4
.L_89:
        /*01d8*/ 	.word	index@(_ZN7cutlass13device_kernelIN5flash19enable_sm80_to_sm89INS1_16FlashAttnFwdSm80INS1_25CollectiveMainloopFwdSm80ILi8ELi1ELb1EN4cute5tupleIJNS5_1CILi128EEENS7_ILi48EEENS7_ILi256EEEEEELi256ENS_6half_tEfNS_4arch4Sm80ELb0ELb1ELb1ELb0ELb1ELb0ELb1ELb1EEENS1_21CollectiveEpilogueFwdINS6_IJS8_SA_S9_EEENS6_IJNS7_ILi1EEESI_SI_EEESC_SE_Li256ELb0ELb1ELb1ELb0EEENS1_19SingleTileSchedulerILb0ELb1ELb1ELi128EEEEEEEEEvNT_6ParamsE)
        /*01dc*/ 	.word	0x00000000


	//----- nvinfo : EIATTR_MIN_STACK_SIZE
	.align		4
.L_90:
        /*01e0*/ 	.byte	0x04, 0x12
        /*01e2*/ 	.short	(.L_92 - .L_91)
	.align		4
.L_91:
        /*01e4*/ 	.word	index@(_ZN7cutlass13device_kernelIN5flash19enable_sm80_to_sm89INS1_16FlashAttnFwdSm80INS1_25CollectiveMainloopFwdSm80ILi8ELi1ELb1EN4cute5tupleIJNS5_1CILi128EEENS7_ILi48EEENS7_ILi256EEEEEELi256ENS_6half_tEfNS_4arch4Sm80ELb0ELb1ELb1ELb1ELb1ELb0ELb1ELb1EEENS1_21CollectiveEpilogueFwdINS6_IJS8_SA_S9_EEENS6_IJNS7_ILi1EEESI_SI_EEESC_SE_Li256ELb1ELb1ELb1ELb0EEENS1_36VarlenDynamicPersistentTileSchedulerILi128ELi48ELi256ELi256ELb1ELb1ELb0ELb1ELb0ELb1EEEEEEEEEvNT_6ParamsE)
        /*01e8*/ 	.word	0x00000000


	//----- nvinfo : EIATTR_MIN_STACK_SIZE
	.align		4
.L_92:
        /*01ec*/ 	.byte	0x04, 0x12
        /*01ee*/ 	.short	(.L_94 - .L_93)
	.align		4
.L_93:
        /*01f0*/ 	.word	index@(_ZN7cutlass13device_kernelIN5flash19enable_sm80_to_sm89INS1_16FlashAttnFwdSm80INS1_25CollectiveMainloopFwdSm80ILi8ELi1ELb0EN4cute5tupleIJNS5_1CILi128EEENS7_ILi32EEENS7_ILi256EEEEEELi256ENS_6half_tEfNS_4arch4Sm80ELb0ELb1ELb1ELb1ELb1ELb1ELb1ELb1EEENS1_21CollectiveEpilogueFwdINS6_IJS8_SA_S9_EEENS6_IJNS7_ILi1EEESI_SI_EEESC_SE_Li256ELb1ELb1ELb1ELb0EEENS1_36VarlenDynamicPersistentTileSchedulerILi128ELi32ELi256ELi256ELb1ELb1ELb0ELb1ELb0ELb1EEEEEEEEEvNT_6ParamsE)
        /*01f4*/ 	.word	0x00000000


	//----- nvinfo : EIATTR_MIN_STACK_SIZE
	.align		4
.L_94:
        /*01f8*/ 	.byte	0x04, 0x12
        /*01fa*/ 	.short	(.L_96 - .L_95)
	.align		4
.L_95:
        /*01fc*/ 	.word	index@(_ZN7cutlass13device_kernelIN5flash19enable_sm80_to_sm89INS1_16FlashAttnFwdSm80INS1_25CollectiveMainloopFwdSm80ILi8ELi1ELb1EN4cute5tupleIJNS5_1CILi128EEENS7_ILi64EEENS7_ILi256EEEEEELi256ENS_6half_tEfNS_4arch4Sm80ELb1ELb0ELb1ELb0ELb1ELb0ELb1ELb1EEENS1_21CollectiveEpilogueFwdINS6_IJS8_SA_S9_EEENS6_IJNS7_ILi1EEESI_SI_EEESC_SE_Li256ELb0ELb1ELb1ELb0EEENS1_30DynamicPersistentTileSchedulerILi256ELi256ELb1ELb1ELb0EEEEEEEEEvNT_6ParamsE)
        /*0200*/ 	.word	0x00000000


	//----- nvinfo : EIATTR_MIN_STACK_SIZE
	.align		4
.L_96:
        /*0204*/ 	.byte	0x04, 0x12
        /*0206*/ 	.short	(.L_98 - .L_97)
	.align		4
.L_97:
        /*0208*/ 	.word	index@(_ZN7cutlass13device_kernelIN5flash19enable_sm80_to_sm89INS1_16FlashAttnFwdSm80INS1_25CollectiveMainloopFwdSm80ILi8ELi1ELb1EN4cute5tupleIJNS5_1CILi128EEENS7_ILi48EEENS7_ILi256EEEEEELi256ENS_6half_tEfNS_4arch4Sm80ELb1ELb0ELb1ELb1ELb1ELb0ELb1ELb1EEENS1_21CollectiveEpilogueFwdINS6_IJS8_SA_S9_EEENS6_IJNS7_ILi1EEESI_SI_EEESC_SE_Li256ELb1ELb1ELb1ELb0EEENS1_36VarlenDynamicPersistentTileSchedulerILi128ELi48ELi256ELi256ELb1ELb1ELb0ELb1ELb1ELb1EEEEEEEEEvNT_6ParamsE)
        /*020c*/ 	.word	0x00000000


	//----- nvinfo : EIATTR_MIN_STACK_SIZE
	.align		4
.L_98:
        /*0210*/ 	.byte	0x04, 0x12
        /*0212*/ 	.short	(.L_100 - .L_99)
	.align		4
.L_99:
        /*0214*/ 	.word	index@(_ZN7cutlass13device_kernelIN5flash19enable_sm80_to_sm89INS1_16FlashAttnFwdSm80INS1_25CollectiveMainloopFwdSm80ILi8ELi1ELb0EN4cute5tupleIJNS5_1CILi128EEENS7_ILi32EEENS7_ILi256EEEEEELi256ENS_6half_tEfNS_4arch4Sm80ELb1ELb0ELb1ELb1ELb1ELb1ELb1ELb1EEENS1_21CollectiveEpilogueFwdINS6_IJS8_SA_S9_EEENS6_IJNS7_ILi1EEESI_SI_EEESC_SE_Li256ELb1ELb1ELb1ELb0EEENS1_36VarlenDynamicPersistentTileSchedulerILi128ELi32ELi256ELi256ELb1ELb1ELb0ELb1ELb1ELb1EEEEEEEEEvNT_6ParamsE)
        /*0218*/ 	.word	0x00000000


	//----- nvinfo : EIATTR_MIN_STACK_SIZE
	.align		4
.L_100:
        /*021c*/ 	.byte	0x04, 0x12
        /*021e*/ 	.short	(.L_102 - .L_101)
	.align		4
.L_101:
        /*0220*/ 	.word	index@(_ZN7cutlass13device_kernelIN5flash19enable_sm80_to_sm89INS1_16FlashAttnFwdSm80INS1_25CollectiveMainloopFwdSm80ILi8ELi1ELb0EN4cute5tupleIJNS5_1CILi128EEENS7_ILi96EEENS7_ILi256EEEEEELi256ENS_6half_tEfNS_4arch4Sm80ELb0ELb0ELb1ELb0ELb1ELb0ELb1ELb1EEENS1_21CollectiveEpilogueFwdINS6_IJS8_SA_S9_EEENS6_IJNS7_ILi1EEESI_SI_EEESC_SE_Li256ELb0ELb1ELb1ELb0EEENS1_19SingleTileSchedulerILb0ELb1ELb1ELi128EEEEEEEEEvNT_6ParamsE)
        /*0224*/ 	.word	0x00000000


	//----- nvinfo : EIATTR_MIN_STACK_SIZE
	.align		4
.L_102:
        /*0228*/ 	.byte	0x04, 0x12
        /*022a*/ 	.short	(.L_104 - .L_103)
	.align		4
.L_103:
        /*022c*/ 	.word	index@(_ZN7cutlass13device_kernelIN5flash19enable_sm80_to_sm89INS1_16FlashAttnFwdSm80INS1_25CollectiveMainloopFwdSm80ILi8ELi1ELb0EN4cute5tupleIJNS5_1CILi128EEENS7_ILi64EEENS7_ILi256EEEEEELi256ENS_6half_tEfNS_4arch4Sm80ELb0ELb0ELb1ELb1ELb1ELb0ELb1ELb1EEENS1_21CollectiveEpilogueFwdINS6_IJS8_SA_S9_EEENS6_IJNS7_ILi1EEESI_SI_EEESC_SE_Li256ELb1ELb1ELb1ELb0EEENS1_36VarlenDynamicPersistentTileSchedulerILi128ELi64ELi256ELi256ELb1ELb1ELb0ELb0ELb1ELb1EEEEEEEEEvNT_6ParamsE)
        /*0230*/ 	.word	0x00000000


	//----- nvinfo : EIATTR_MIN_STACK_SIZE
	.align		4
.L_104:
        /*0234*/ 	.byte	0x04, 0x12
        /*0236*/ 	.short	(.L_106 - .L_105)
	.align		4
.L_105:
        /*0238*/ 	.word	index@(_ZN7cutlass13device_kernelIN5flash19enable_sm80_to_sm89INS1_16FlashAttnFwdSm80INS1_25CollectiveMainloopFwdSm80ILi8ELi1ELb0EN4cute5tupleIJNS5_1CILi128EEENS7_ILi48EEENS7_ILi256EEEEEELi256ENS_6half_tEfNS_4arch4Sm80ELb0ELb0ELb1ELb1ELb1ELb1ELb1ELb1EEENS1_21CollectiveEpilogueFwdINS6_IJS8_SA_S9_EEENS6_IJNS7_ILi1EEESI_SI_EEESC_SE_Li256ELb1ELb1ELb1ELb0EEENS1_36VarlenDynamicPersistentTileSchedulerILi128ELi48ELi256ELi256ELb1ELb1ELb0ELb0ELb1ELb1EEEEEEEEEvNT_6ParamsE)
        /*023c*/ 	.word	0x00000000


	//----- nvinfo : EIATTR_MIN_STACK_SIZE
	.align		4
.L_106:
        /*0240*/ 	.byte	0x04, 0x12
        /*0242*/ 	.short	(.L_108 - .L_107)
	.align		4
.L_107:
        /*0244*/ 	.word	index@(_ZN7cutlass13device_kernelIN5flash19enable_sm80_to_sm89INS1_16FlashAttnFwdSm80INS1_25CollectiveMainloopFwdSm80ILi8ELi1ELb0EN4cute5tupleIJNS5_1CILi128EEENS7_ILi64EEENS7_ILi256EEEEEELi256ENS_6half_tEfNS_4arch4Sm80ELb0ELb1ELb1ELb0ELb1ELb0ELb1ELb1EEENS1_21CollectiveEpilogueFwdINS6_IJS8_SA_S9_EEENS6_IJNS7_ILi1EEESI_SI_EEESC_SE_Li256ELb0ELb1ELb1ELb0EEENS1_19SingleTileSchedulerILb0ELb1ELb1ELi128EEEEEEEEEvNT_6ParamsE)
        /*0248*/ 	.word	0x00000000


	//----- nvinfo : EIATTR_MIN_STACK_SIZE
	.align		4
.L_108:
        /*024c*/ 	.byte	0x04, 0x12
        /*024e*/ 	.short	(.L_110 - .L_109)
	.align		4
.L_109:
        /*0250*/ 	.word	index@(_ZN7cutlass13device_kernelIN5flash19enable_sm80_to_sm89INS1_16FlashAttnFwdSm80INS1_25CollectiveMainloopFwdSm80ILi8ELi1ELb0EN4cute5tupleIJNS5_1CILi128EEENS7_ILi64EEENS7_ILi256EEEEEELi256ENS_6half_tEfNS_4arch4Sm80ELb0ELb1ELb1ELb1ELb1ELb0ELb1ELb1EEENS1_21CollectiveEpilogueFwdINS6_IJS8_SA_S9_EEENS6_IJNS7_ILi1EEESI_SI_EEESC_SE_Li256ELb1ELb1ELb1ELb0EEENS1_36VarlenDynamicPersistentTileSchedulerILi128ELi64ELi256ELi256ELb1ELb1ELb0ELb1ELb0ELb1EEEEEEEEEvNT_6ParamsE)
        /*0254*/ 	.word	0x00000000


	//----- nvinfo : EIATTR_MIN_STACK_SIZE
	.align		4
.L_110:
        /*0258*/ 	.byte	0x04, 0x12
        /*025a*/ 	.short	(.L_112 - .L_111)
	.align		4
.L_111:
        /*025c*/ 	.word	index@(_ZN7cutlass13device_kernelIN5flash19enable_sm80_to_sm89INS1_16FlashAttnFwdSm80INS1_25CollectiveMainloopFwdSm80ILi8ELi1ELb0EN4cute5tupleIJNS5_1CILi128EEENS7_ILi48EEENS7_ILi256EEEEEELi256ENS_6half_tEfNS_4arch4Sm80ELb0ELb1ELb1ELb1ELb1ELb1ELb1ELb1EEENS1_21CollectiveEpilogueFwdINS6_IJS8_SA_S9_EEENS6_IJNS7_ILi1EEESI_SI_EEESC_SE_Li256ELb1ELb1ELb1ELb0EEENS1_36VarlenDynamicPersistentTileSchedulerILi128ELi48ELi256ELi256ELb1ELb1ELb0ELb1ELb0ELb1EEEEEEEEEvNT_6ParamsE)
        /*0260*/ 	.word	0x00000000


	//----- nvinfo : EIATTR_MIN_STACK_SIZE
	.align		4
.L_112:
        /*0264*/ 	.byte	0x04, 0x12
        /*0266*/ 	.short	(.L_114 - .L_113)
	.align		4
.L_113:
        /*0268*/ 	.word	index@(_ZN7cutlass13device_kernelIN5flash19enable_sm80_to_sm89INS1_16FlashAttnFwdSm80INS1_25CollectiveMainloopFwdSm80ILi8ELi1ELb0EN4cute5tupleIJNS5_1CILi128EEENS7_ILi96EEENS7_ILi256EEEEEELi256ENS_6half_tEfNS_4arch4Sm80ELb1ELb0ELb1ELb0ELb1ELb0ELb1ELb1EEENS1_21CollectiveEpilogueFwdINS6_IJS8_SA_S9_EEENS6_IJNS7_ILi1EEESI_SI_EEESC_SE_Li256ELb0ELb1ELb1ELb0EEENS1_30DynamicPersistentTileSchedulerILi256ELi256ELb1ELb1ELb0EEEEEEEEEvNT_6ParamsE)
        /*026c*/ 	.word	0x00000000


	//----- nvinfo : EIATTR_MIN_STACK_SIZE
	.align		4
.L_114:
        /*0270*/ 	.byte	0x04, 0x12
        /*0272*/ 	.short	(.L_116 - .L_115)
	.align		4
.L_115:
        /*0274*/ 	.word	index@(_ZN7cutlass13device_kernelIN5flash19enable_sm80_to_sm89INS1_16FlashAttnFwdSm80INS1_25CollectiveMainloopFwdSm80ILi8ELi1ELb0EN4cute5tupleIJNS5_1CILi128EEENS7_ILi64EEENS7_ILi256EEEEEELi256ENS_6half_tEfNS_4arch4Sm80ELb1ELb0ELb1ELb1ELb1ELb0ELb1ELb1EEENS1_21CollectiveEpilogueFwdINS6_IJS8_SA_S9_EEENS6_IJNS7_ILi1EEESI_SI_EEESC_SE_Li256ELb1ELb1ELb1ELb0EEENS1_36VarlenDynamicPersistentTileSchedulerILi128ELi64ELi256ELi256ELb1ELb1ELb0ELb1ELb1ELb1EEEEEEEEEvNT_6ParamsE)
        /*0278*/ 	.word	0x00000000


	//----- nvinfo : EIATTR_MIN_STACK_SIZE
	.align		4
.L_116:
        /*027c*/ 	.byte	0x04, 0x12
        /*027e*/ 	.short	(.L_118 - .L_117)
	.align		4
.L_117:
        /*0280*/ 	.word	index@(_ZN7cutlass13device_kernelIN5flash19enable_sm80_to_sm89INS1_16FlashAttnFwdSm80INS1_25CollectiveMainloopFwdSm80ILi8ELi1ELb0EN4cute5tupleIJNS5_1CILi128EEENS7_ILi48EEENS7_ILi256EEEEEELi256ENS_6half_tEfNS_4arch4Sm80ELb1ELb0ELb1ELb1ELb1ELb1ELb1ELb1EEENS1_21CollectiveEpilogueFwdINS6_IJS8_SA_S9_EEENS6_IJNS7_ILi1EEESI_SI_EEESC_SE_Li256ELb1ELb1ELb1ELb0EEENS1_36VarlenDynamicPersistentTileSchedulerILi128ELi48ELi256ELi256ELb1ELb1ELb0ELb1ELb1ELb1EEEEEEEEEvNT_6ParamsE)
        /*0284*/ 	.word	0x00000000
.L_118:


//--------------------- .nv.compat                --------------------------
	.section	.nv.compat,"",@"SHT_CUDA_COMPAT_INFO"
	.align	4
        /*0000*/ 	.byte	0x02, 0x09, 0x01, 0x00, 0x02, 0x02, 0x01, 0x00, 0x02, 0x05, 0x05, 0x00, 0x03, 0x07, 0x01, 0x01
        /*0010*/ 	.byte	0x02, 0x03, 0x00, 0x00, 0x02, 0x06, 0x01, 0x00, 0x04, 0x0b, 0x08, 0x00, 0x00, 0x00, 0x00, 0x00
        /*0020*/ 	.byte	0x00, 0x00, 0x00, 0x00


//--------------------- .nv.info._ZN7cutlass13device_kernelIN5flash19enable_sm80_to_sm89INS1_16FlashAttnFwdSm80INS1_25CollectiveMainloopFwdSm80ILi8ELi1ELb1EN4cute5tupleIJNS5_1CILi128EEENS7_ILi64EEENS7_ILi256EEEEEELi256ENS_6half_tEfNS_4arch4Sm80ELb0ELb0ELb1ELb0ELb1ELb0ELb1ELb1EEENS1_21CollectiveEpilogueFwdINS6_IJS8_SA_S9_EEENS6_IJNS7_ILi1EEESI_SI_EEESC_SE_Li256ELb0ELb1ELb1ELb0EEENS1_19SingleTileSchedulerILb0ELb1ELb1ELi128EEEEEEEEEvNT_6ParamsE --------------------------
	.section	.nv.info._ZN7cutlass13device_kernelIN5flash19enable_sm80_to_sm89INS1_16FlashAttnFwdSm80INS1_25CollectiveMainloopFwdSm80ILi8ELi1ELb1EN4cute5tupleIJNS5_1CILi128EEENS7_ILi64EEENS7_ILi256EEEEEELi256ENS_6half_tEfNS_4arch4Sm80ELb0ELb0ELb1ELb0ELb1ELb0ELb1ELb1EEENS1_21CollectiveEpilogueFwdINS6_IJS8_SA_S9_EEENS6_IJNS7_ILi1EEESI_SI_EEESC_SE_Li256ELb0ELb1ELb1ELb0EEENS1_19SingleTileSchedulerILb0ELb1ELb1ELi128EEEEEEEEEvNT_6ParamsE,"",@"SHT_CUDA_INFO"
	.sectionflags	@""
	.align	4


	//----- nvinfo : EIATTR_CUDA_API_VERSION
	.align		4
        /*0000*/ 	.byte	0x04, 0x37
        /*0002*/ 	.short	(.L_120 - .L_119)
.L_119:
        /*0004*/ 	.word	0x00000082


	//----- nvinfo : EIATTR_KPARAM_INFO
	.align		4
.L_120:
        /*0008*/ 	.byte	0x04, 0x17
        /*000a*/ 	.short	(.L_122 - .L_121)
.L_121:
        /*000c*/ 	.word	0x00000000
        /*0010*/ 	.short	0x0000
        /*0012*/ 	.short	0x0000
        /*0014*/ 	.byte	0x00, 0xf0, 0x61, 0x10


	//----- nvinfo : EIATTR_SPARSE_MMA_MASK
	.align		4
.L_122:
        /*0018*/ 	.byte	0x03, 0x50
        /*001a*/ 	.short	0x0000


	//----- nvinfo : EIATTR_MAXREG_COUNT
	.align		4
        /*001c*/ 	.byte	0x03, 0x1b
        /*001e*/ 	.short	0x00ff


	//----- nvinfo : EIATTR_MERCURY_ISA_VERSION
	.align		4
        /*0020*/ 	.byte	0x03, 0x5f
        /*0022*/ 	.short	0x0101


	//----- nvinfo : EIATTR_VRC_CTA_INIT_COUNT
	.align		4
        /*0024*/ 	.byte	0x02, 0x4a
	.zero		1
	.zero		1


	//----- nvinfo : EIATTR_EXIT_INSTR_OFFSETS
	.align		4
        /*0028*/ 	.byte	0x04, 0x1c
        /*002a*/ 	.short	(.L_124 - .L_123)


	//   ....[0]....
.L_123:
        /*002c*/ 	.word	0x00000010


	//----- nvinfo : EIATTR_MAX_THREADS
	.align		4
.L_124:
        /*0030*/ 	.byte	0x04, 0x05
        /*0032*/ 	.short	(.L_126 - .L_125)
.L_125:
        /*0034*/ 	.word	0x00000100
        /*0038*/ 	.word	0x00000001
        /*003c*/ 	.word	0x00000001


	//----- nvinfo : EIATTR_CBANK_PARAM_SIZE
	.align		4
.L_126:
        /*0040*/ 	.byte	0x03, 0x19
        /*0042*/ 	.short	0x0418


	//----- nvinfo : EIATTR_PARAM_CBANK
	.align		4
        /*0044*/ 	.byte	0x04, 0x0a
        /*0046*/ 	.short	(.L_128 - .L_127)
	.align		4
.L_127:
        /*0048*/ 	.word	index@(.nv.constant0._ZN7cutlass13device_kernelIN5flash19enable_sm80_to_sm89INS1_16FlashAttnFwdSm80INS1_25CollectiveMainloopFwdSm80ILi8ELi1ELb1EN4cute5tupleIJNS5_1CILi128EEENS7_ILi64EEENS7_ILi256EEEEEELi256ENS_6half_tEfNS_4arch4Sm80ELb0ELb0ELb1ELb0ELb1ELb0ELb1ELb1EEENS1_21CollectiveEpilogueFwdINS6_IJS8_SA_S9_EEENS6_IJNS7_ILi1EEESI_SI_EEESC_SE_Li256ELb0ELb1ELb1ELb0EEENS1_19SingleTileSchedulerILb0ELb1ELb1ELi128EEEEEEEEEvNT_6ParamsE)
        /*004c*/ 	.short	0x0380
        /*004e*/ 	.short	0x0418


	//----- nvinfo : EIATTR_SW_WAR
	.align		4
.L_128:
        /*0050*/ 	.byte	0x04, 0x36
        /*0052*/ 	.short	(.L_130 - .L_129)
.L_129:
        /*0054*/ 	.word	0x00000008
.L_130:


//--------------------- .nv.info._ZN7cutlass13device_kernelIN5flash19enable_sm80_to_sm89INS1_16FlashAttnFwdSm80INS1_25CollectiveMainloopFwdSm80ILi8ELi1ELb1EN4cute5tupleIJNS5_1CILi128EEENS7_ILi48EEENS7_ILi256EEEEEELi256ENS_6half_tEfNS_4arch4Sm80ELb0ELb0ELb1ELb1ELb1ELb0ELb1ELb1EEENS1_21CollectiveEpilogueFwdINS6_IJS8_SA_S9_EEENS6_IJNS7_ILi1EEESI_SI_EEESC_SE_Li256ELb1ELb1ELb1ELb0EEENS1_36VarlenDynamicPersistentTileSchedulerILi128ELi48ELi256ELi256ELb1ELb1ELb0ELb0ELb1ELb1EEEEEEEEEvNT_6ParamsE --------------------------
	.section	.nv.info._ZN7cutlass13device_kernelIN5flash19enable_sm80_to_sm89INS1_16FlashAttnFwdSm80INS1_25CollectiveMainloopFwdSm80ILi8ELi1ELb1EN4cute5tupleIJNS5_1CILi128EEENS7_ILi48EEENS7_ILi256EEEEEELi256ENS_6half_tEfNS_4arch4Sm80ELb0ELb0ELb1ELb1ELb1ELb0ELb1ELb1EEENS1_21CollectiveEpilogueFwdINS6_IJS8_SA_S9_EEENS6_IJNS7_ILi1EEESI_SI_EEESC_SE_Li256ELb1ELb1ELb1ELb0EEENS1_36VarlenDynamicPersistentTileSchedulerILi128ELi48ELi256ELi256ELb1ELb1ELb0ELb0ELb1ELb1EEEEEEEEEvNT_6ParamsE,"",@"SHT_CUDA_INFO"
	.sectionflags	@""
	.align	4


	//----- nvinfo : EIATTR_CUDA_API_VERSION
	.align		4
        /*0000*/ 	.byte	0x04, 0x37
        /*0002*/ 	.short	(.L_132 - .L_131)
.L_131:
        /*0004*/ 	.word	0x00000082


	//----- nvinfo : EIATTR_KPARAM_INFO
	.align		4
.L_132:
        /*0008*/ 	.byte	0x04, 0x17
        /*000a*/ 	.short	(.L_134 - .L_133)
.L_133:
        /*000c*/ 	.word	0x00000000
        /*0010*/ 	.short	0x0000
        /*0012*/ 	.short	0x0000
        /*0014*/ 	.byte	0x00, 0xf0, 0xe1, 0x10


	//----- nvinfo : EIATTR_SPARSE_MMA_MASK
	.align		4
.L_134:
        /*0018*/ 	.byte	0x03, 0x50
        /*001a*/ 	.short	0x0000


	//----- nvinfo : EIATTR_MAXREG_COUNT
	.align		4
        /*001c*/ 	.byte	0x03, 0x1b
        /*001e*/ 	.short	0x00ff


	//----- nvinfo : EIATTR_MERCURY_ISA_VERSION
	.align		4
        /*0020*/ 	.byte	0x03, 0x5f
        /*0022*/ 	.short	0x0101


	//----- nvinfo : EIATTR_VRC_CTA_INIT_COUNT
	.align		4
        /*0024*/ 	.byte	0x02, 0x4a
	.zero		1
	.zero		1


	//----- nvinfo : EIATTR_EXIT_INSTR_OFFSETS
	.align		4
        /*0028*/ 	.byte	0x04, 0x1c
        /*002a*/ 	.short	(.L_136 - .L_135)


	//   ....[0]....
.L_135:
        /*002c*/ 	.word	0x00000010


	//----- nvinfo : EIATTR_MAX_THREADS
	.align		4
.L_136:
        /*0030*/ 	.byte	0x04, 0x05
        /*0032*/ 	.short	(.L_138 - .L_137)
.L_137:
        /*0034*/ 	.word	0x00000100
        /*0038*/ 	.word	0x00000001
        /*003c*/ 	.word	0x00000001


	//----- nvinfo : EIATTR_CBANK_PARAM_SIZE
	.align		4
.L_138:
        /*0040*/ 	.byte	0x03, 0x19
        /*0042*/ 	.short	0x0438


	//----- nvinfo : EIATTR_PARAM_CBANK
	.align		4
        /*0044*/ 	.byte	0x04, 0x0a
        /*0046*/ 	.short	(.L_140 - .L_139)
	.align		4
.L_139:
        /*0048*/ 	.word	index@(.nv.constant0._ZN7cutlass13device_kernelIN5flash19enable_sm80_to_sm89INS1_16FlashAttnFwdSm80INS1_25CollectiveMainloopFwdSm80ILi8ELi1ELb1EN4cute5tupleIJNS5_1CILi128EEENS7_ILi48EEENS7_ILi256EEEEEELi256ENS_6half_tEfNS_4arch4Sm80ELb0ELb0ELb1ELb1ELb1ELb0ELb1ELb1EEENS1_21CollectiveEpilogueFwdINS6_IJS8_SA_S9_EEENS6_IJNS7_ILi1EEESI_SI_EEESC_SE_Li256ELb1ELb1ELb1ELb0EEENS1_36VarlenDynamicPersistentTileSchedulerILi128ELi48ELi256ELi256ELb1ELb1ELb0ELb0ELb1ELb1EEEEEEEEEvNT_6ParamsE)
        /*004c*/ 	.short	0x0380
        /*004e*/ 	.short	0x0438


	//----- nvinfo : EIATTR_SW_WAR
	.align		4
.L_140:
        /*0050*/ 	.byte	0x04, 0x36
        /*0052*/ 	.short	(.L_142 - .L_141)
.L_141:
        /*0054*/ 	.word	0x00000008
.L_142:


//--------------------- .nv.info._ZN7cutlass13device_kernelIN5flash19enable_sm80_to_sm89INS1_16FlashAttnFwdSm80INS1_25CollectiveMainloopFwdSm80ILi8ELi1ELb0EN4cute5tupleIJNS5_1CILi128EEENS7_ILi32EEENS7_ILi256EEEEEELi256ENS_6half_tEfNS_4arch4Sm80ELb0ELb0ELb1ELb1ELb1ELb1ELb1ELb1EEENS1_21CollectiveEpilogueFwdINS6_IJS8_SA_S9_EEENS6_IJNS7_ILi1EEESI_SI_EEESC_SE_Li256ELb1ELb1ELb1ELb0EEENS1_36VarlenDynamicPersistentTileSchedulerILi128ELi32ELi256ELi256ELb1ELb1ELb0ELb0ELb1ELb1EEEEEEEEEvNT_6ParamsE --------------------------
	.section	.nv.info._ZN7cutlass13device_kernelIN5flash19enable_sm80_to_sm89INS1_16FlashAttnFwdSm80INS1_25CollectiveMainloopFwdSm80ILi8ELi1ELb0EN4cute5tupleIJNS5_1CILi128EEENS7_ILi32EEENS7_ILi256EEEEEELi256ENS_6half_tEfNS_4arch4Sm80ELb0ELb0ELb1ELb1ELb1ELb1ELb1ELb1EEENS1_21CollectiveEpilogueFwdINS6_IJS8_SA_S9_EEENS6_IJNS7_ILi1EEESI_SI_EEESC_SE_Li256ELb1ELb1ELb1ELb0EEENS1_36VarlenDynamicPersistentTileSchedulerILi128ELi32ELi256ELi256ELb1ELb1ELb0ELb0ELb1ELb1EEEEEEEEEvNT_6ParamsE,"",@"SHT_CUDA_INFO"
	.sectionflags	@""
	.align	4


	//----- nvinfo : EIATTR_CUDA_API_VERSION
	.align		4
        /*0000*/ 	.byte	0x04, 0x37
        /*0002*/ 	.short	(.L_144 - .L_143)
.L_143:
        /*0004*/ 	.word	0x00000082


	//----- nvinfo : EIATTR_KPARAM_INFO
	.align		4
.L_144:
        /*0008*/ 	.byte	0x04, 0x17
        /*000a*/ 	.short	(.L_146 - .L_145)
.L_145:
        /*000c*/ 	.word	0x00000000
        /*0010*/ 	.short	0x0000
        /*0012*/ 	.short	0x0000
        /*0014*/ 	.byte	0x00, 0xf0, 0xe1, 0x10


	//----- nvinfo : EIATTR_SPARSE_MMA_MASK
	.align		4
.L_146:
        /*0018*/ 	.byte	0x03, 0x50
        /*001a*/ 	.short	0x0000


	//----- nvinfo : EIATTR_MAXREG_COUNT
	.align		4
        /*001c*/ 	.byte	0x03, 0x1b
        /*001e*/ 	.short	0x00ff


	//----- nvinfo : EIATTR_MERCURY_ISA_VERSION
	.align		4
        /*0020*/ 	.byte	0x03, 0x5f
        /*0022*/ 	.short	0x0101


	//----- nvinfo : EIATTR_VRC_CTA_INIT_COUNT
	.align		4
        /*0024*/ 	.byte	0x02, 0x4a
	.zero		1
	.zero		1


	//----- nvinfo : EIATTR_EXIT_INSTR_OFFSETS
	.align		4
        /*0028*/ 	.byte	0x04, 0x1c
        /*002a*/ 	.short	(.L_148 - .L_147)


	//   ....[0]....
.L_147:
        /*002c*/ 	.word	0x00000010


	//----- nvinfo : EIATTR_MAX_THREADS
	.align		4
.L_148:
        /*0030*/ 	.byte	0x04, 0x05
        /*0032*/ 	.short	(.L_150 - .L_149)
.L_149:
        /*0034*/ 	.word	0x00000100
        /*0038*/ 	.word	0x00000001
        /*003c*/ 	.word	0x00000001


	//----- nvinfo : EIATTR_CBANK_PARAM_SIZE
	.align		4
.L_150:
        /*0040*/ 	.byte	0x03, 0x19
        /*0042*/ 	.short	0x0438


	//----- nvinfo : EIATTR_PARAM_CBANK
	.align		4
        /*0044*/ 	.byte	0x04, 0x0a
        /*0046*/ 	.short	(.L_152 - .L_151)
	.align		4
.L_151:
        /*0048*/ 	.word	index@(.nv.constant0._ZN7cutlass13device_kernelIN5flash19enable_sm80_to_sm89INS1_16FlashAttnFwdSm80INS1_25CollectiveMainloopFwdSm80ILi8ELi1ELb0EN4cute5tupleIJNS5_1CILi128EEENS7_ILi32EEENS7_ILi256EEEEEELi256ENS_6half_tEfNS_4arch4Sm80ELb0ELb0ELb1ELb1ELb1ELb1ELb1ELb1EEENS1_21CollectiveEpilogueFwdINS6_IJS8_SA_S9_EEENS6_IJNS7_ILi1EEESI_SI_EEESC_SE_Li256ELb1ELb1ELb1ELb0EEENS1_36VarlenDynamicPersistentTileSchedulerILi128ELi32ELi256ELi256ELb1ELb1ELb0ELb0ELb1ELb1EEEEEEEEEvNT_6ParamsE)
        /*004c*/ 	.short	0x0380
        /*004e*/ 	.short	0x0438


	//----- nvinfo : EIATTR_SW_WAR
	.align		4
.L_152:
        /*0050*/ 	.byte	0x04, 0x36
        /*0052*/ 	.short	(.L_154 - .L_153)
.L_153:
        /*0054*/ 	.word	0x00000008
.L_154:


//--------------------- .nv.info._ZN7cutlass13device_kernelIN5flash19enable_sm80_to_sm89INS1_16FlashAttnFwdSm80INS1_25CollectiveMainloopFwdSm80ILi8ELi1ELb1EN4cute5tupleIJNS5_1CILi128EEENS7_ILi48EEENS7_ILi256EEEEEELi256ENS_6half_tEfNS_4arch4Sm80ELb0ELb1ELb1ELb0ELb1ELb0ELb1ELb1EEENS1_21CollectiveEpilogueFwdINS6_IJS8_SA_S9_EEENS6_IJNS7_ILi1EEESI_SI_EEESC_SE_Li256ELb0ELb1ELb1ELb0EEENS1_19SingleTileSchedulerILb0ELb1ELb1ELi128EEEEEEEEEvNT_6ParamsE --------------------------
	.section	.nv.info._ZN7cutlass13device_kernelIN5flash19enable_sm80_to_sm89INS1_16FlashAttnFwdSm80INS1_25CollectiveMainloopFwdSm80ILi8ELi1ELb1EN4cute5tupleIJNS5_1CILi128EEENS7_ILi48EEENS7_ILi256EEEEEELi256ENS_6half_tEfNS_4arch4Sm80ELb0ELb1ELb1ELb0ELb1ELb0ELb1ELb1EEENS1_21CollectiveEpilogueFwdINS6_IJS8_SA_S9_EEENS6_IJNS7_ILi1EEESI_SI_EEESC_SE_Li256ELb0ELb1ELb1ELb0EEENS1_19SingleTileSchedulerILb0ELb1ELb1ELi128EEEEEEEEEvNT_6ParamsE,"",@"SHT_CUDA_INFO"
	.sectionflags	@""
	.align	4


	//----- nvinfo : EIATTR_CUDA_API_VERSION
	.align		4
        /*0000*/ 	.byte	0x04, 0x37
        /*0002*/ 	.short	(.L_156 - .L_155)
.L_155:
        /*0004*/ 	.word	0x00000082


	//----- nvinfo : EIATTR_KPARAM_INFO
	.align		4
.L_156:
        /*0008*/ 	.byte	0x04, 0x17
        /*000a*/ 	.short	(.L_158 - .L_157)
.L_157:
        /*000c*/ 	.word	0x00000000
        /*0010*/ 	.short	0x0000
        /*0012*/ 	.short	0x0000
        /*0014*/ 	.byte	0x00, 0xf0, 0x61, 0x10


	//----- nvinfo : EIATTR_SPARSE_MMA_MASK
	.align		4
.L_158:
        /*0018*/ 	.byte	0x03, 0x50
        /*001a*/ 	.short	0x0000


	//----- nvinfo : EIATTR_MAXREG_COUNT
	.align		4
        /*001c*/ 	.byte	0x03, 0x1b
        /*001e*/ 	.short	0x00ff


	//----- nvinfo : EIATTR_MERCURY_ISA_VERSION
	.align		4
        /*0020*/ 	.byte	0x03, 0x5f
        /*0022*/ 	.short	0x0101


	//----- nvinfo : EIATTR_VRC_CTA_INIT_COUNT
	.align		4
        /*0024*/ 	.byte	0x02, 0x4a
	.zero		1
	.zero		1


	//----- nvinfo : EIATTR_EXIT_INSTR_OFFSETS
	.align		4
        /*0028*/ 	.byte	0x04, 0x1c
        /*002a*/ 	.short	(.L_160 - .L_159)


	//   ....[0]....
.L_159:
        /*002c*/ 	.word	0x00000010


	//----- nvinfo : EIATTR_MAX_THREADS
	.align		4
.L_160:
        /*0030*/ 	.byte	0x04, 0x05
        /*0032*/ 	.short	(.L_162 - .L_161)
.L_161:
        /*0034*/ 	.word	0x00000100
        /*0038*/ 	.word	0x00000001
        /*003c*/ 	.word	0x00000001


	//----- nvinfo : EIATTR_CBANK_PARAM_SIZE
	.align		4
.L_162:
        /*0040*/ 	.byte	0x03, 0x19
        /*0042*/ 	.short	0x0418


	//----- nvinfo : EIATTR_PARAM_CBANK
	.align		4
        /*0044*/ 	.byte	0x04, 0x0a
        /*0046*/ 	.short	(.L_164 - .L_163)
	.align		4
.L_163:
        /*0048*/ 	.word	index@(.nv.constant0._ZN7cutlass13device_kernelIN5flash19enable_sm80_to_sm89INS1_16FlashAttnFwdSm80INS1_25CollectiveMainloopFwdSm80ILi8ELi1ELb1EN4cute5tupleIJNS5_1CILi128EEENS7_ILi48EEENS7_ILi256EEEEEELi256ENS_6half_tEfNS_4arch4Sm80ELb0ELb1ELb1ELb0ELb1ELb0ELb1ELb1EEENS1_21CollectiveEpilogueFwdINS6_IJS8_SA_S9_EEENS6_IJNS7_ILi1EEESI_SI_EEESC_SE_Li256ELb0ELb1ELb1ELb0EEENS1_19SingleTileSchedulerILb0ELb1ELb1ELi128EEEEEEEEEvNT_6ParamsE)
        /*004c*/ 	.short	0x0380
        /*004e*/ 	.short	0x0418


	//----- nvinfo : EIATTR_SW_WAR
	.align		4
.L_164:
        /*0050*/ 	.byte	0x04, 0x36
        /*0052*/ 	.short	(.L_166 - .L_165)
.L_165:
        /*0054*/ 	.word	0x00000008
.L_166:


//--------------------- .nv.info._ZN7cutlass13device_kernelIN5flash19enable_sm80_to_sm89INS1_16FlashAttnFwdSm80INS1_25CollectiveMainloopFwdSm80ILi8ELi1ELb1EN4cute5tupleIJNS5_1CILi128EEENS7_ILi48EEENS7_ILi256EEEEEELi256ENS_6half_tEfNS_4arch4Sm80ELb0ELb1ELb1ELb1ELb1ELb0ELb1ELb1EEENS1_21CollectiveEpilogueFwdINS6_IJS8_SA_S9_EEENS6_IJNS7_ILi1EEESI_SI_EEESC_SE_Li256ELb1ELb1ELb1ELb0EEENS1_36VarlenDynamicPersistentTileSchedulerILi128ELi48ELi256ELi256ELb1ELb1ELb0ELb1ELb0ELb1EEEEEEEEEvNT_6ParamsE --------------------------
	.section	.nv.info._ZN7cutlass13device_kernelIN5flash19enable_sm80_to_sm89INS1_16FlashAttnFwdSm80INS1_25CollectiveMainloopFwdSm80ILi8ELi1ELb1EN4cute5tupleIJNS5_1CILi128EEENS7_ILi48EEENS7_ILi256EEEEEELi256ENS_6half_tEfNS_4arch4Sm80ELb0ELb1ELb1ELb1ELb1ELb0ELb1ELb1EEENS1_21CollectiveEpilogueFwdINS6_IJS8_SA_S9_EEENS6_IJNS7_ILi1EEESI_SI_EEESC_SE_Li256ELb1ELb1ELb1ELb0EEENS1_36VarlenDynamicPersistentTileSchedulerILi128ELi48ELi256ELi256ELb1ELb1ELb0ELb1ELb0ELb1EEEEEEEEEvNT_6ParamsE,"",@"SHT_CUDA_INFO"
	.sectionflags	@""
	.align	4


	//----- nvinfo : EIATTR_CUDA_API_VERSION
	.align		4
        /*0000*/ 	.byte	0x04, 0x37
        /*0002*/ 	.short	(.L_168 - .L_167)
.L_167:
        /*0004*/ 	.word	0x00000082


	//----- nvinfo : EIATTR_KPARAM_INFO
	.align		4
.L_168:
        /*0008*/ 	.byte	0x04, 0x17
        /*000a*/ 	.short	(.L_170 - .L_169)
.L_169:
        /*000c*/ 	.word	0x00000000
        /*0010*/ 	.short	0x0000
        /*0012*/ 	.short	0x0000
        /*0014*/ 	.byte	0x00, 0xf0, 0xe1, 0x10


	//----- nvinfo : EIATTR_SPARSE_MMA_MASK
	.align		4
.L_170:
        /*0018*/ 	.byte	0x03, 0x50
        /*001a*/ 	.short	0x0000


	//----- nvinfo : EIATTR_MAXREG_COUNT
	.align		4
        /*001c*/ 	.byte	0x03, 0x1b
        /*001e*/ 	.short	0x00ff


	//----- nvinfo : EIATTR_MERCURY_ISA_VERSION
	.align		4
        /*0020*/ 	.byte	0x03, 0x5f
        /*0022*/ 	.short	0x0101


	//----- nvinfo : EIATTR_VRC_CTA_INIT_COUNT
	.align		4
        /*0024*/ 	.byte	0x02, 0x4a
	.zero		1
	.zero		1


	//----- nvinfo : EIATTR_EXIT_INSTR_OFFSETS
	.align		4
        /*0028*/ 	.byte	0x04, 0x1c
        /*002a*/ 	.short	(.L_172 - .L_171)


	//   ....[0]....
.L_171:
        /*002c*/ 	.word	0x00000010


	//----- nvinfo : EIATTR_MAX_THREADS
	.align		4
.L_172:
        /*0030*/ 	.byte	0x04, 0x05
        /*0032*/ 	.short	(.L_174 - .L_173)
.L_173:
        /*0034*/ 	.word	0x00000100
        /*0038*/ 	.word	0x00000001
        /*003c*/ 	.word	0x00000001


	//----- nvinfo : EIATTR_CBANK_PARAM_SIZE
	.align		4
.L_174:
        /*0040*/ 	.byte	0x03, 0x19
        /*0042*/ 	.short	0x0438


	//----- nvinfo : EIATTR_PARAM_CBANK
	.align		4
        /*0044*/ 	.byte	0x04, 0x0a
        /*0046*/ 	.short	(.L_176 - .L_175)
	.align		4
.L_175:
        /*0048*/ 	.word	index@(.nv.constant0._ZN7cutlass13device_kernelIN5flash19enable_sm80_to_sm89INS1_16FlashAttnFwdSm80INS1_25CollectiveMainloopFwdSm80ILi8ELi1ELb1EN4cute5tupleIJNS5_1CILi128EEENS7_ILi48EEENS7_ILi256EEEEEELi256ENS_6half_tEfNS_4arch4Sm80ELb0ELb1ELb1ELb1ELb1ELb0ELb1ELb1EEENS1_21CollectiveEpilogueFwdINS6_IJS8_SA_S9_EEENS6_IJNS7_ILi1EEESI_SI_EEESC_SE_Li256ELb1ELb1ELb1ELb0EEENS1_36VarlenDynamicPersistentTileSchedulerILi128ELi48ELi256ELi256ELb1ELb1ELb0ELb1ELb0ELb1EEEEEEEEEvNT_6ParamsE)
        /*004c*/ 	.short	0x0380
        /*004e*/ 	.short	0x0438


	//----- nvinfo : EIATTR_SW_WAR
	.align		4
.L_176:
        /*0050*/ 	.byte	0x04, 0x36
        /*0052*/ 	.short	(.L_178 - .L_177)
.L_177:
        /*0054*/ 	.word	0x00000008
.L_178:


//--------------------- .nv.info._ZN7cutlass13device_kernelIN5flash19enable_sm80_to_sm89INS1_16FlashAttnFwdSm80INS1_25CollectiveMainloopFwdSm80ILi8ELi1ELb0EN4cute5tupleIJNS5_1CILi128EEENS7_ILi32EEENS7_ILi256EEEEEELi256ENS_6half_tEfNS_4arch4Sm80ELb0ELb1ELb1ELb1ELb1ELb1ELb1ELb1EEENS1_21CollectiveEpilogueFwdINS6_IJS8_SA_S9_EEENS6_IJNS7_ILi1EEESI_SI_EEESC_SE_Li256ELb1ELb1ELb1ELb0EEENS1_36VarlenDynamicPersistentTileSchedulerILi128ELi32ELi256ELi256ELb1ELb1ELb0ELb1ELb0ELb1EEEEEEEEEvNT_6ParamsE --------------------------
	.section	.nv.info._ZN7cutlass13device_kernelIN5flash19enable_sm80_to_sm89INS1_16FlashAttnFwdSm80INS1_25CollectiveMainloopFwdSm80ILi8ELi1ELb0EN4cute5tupleIJNS5_1CILi128EEENS7_ILi32EEENS7_ILi256EEEEEELi256ENS_6half_tEfNS_4arch4Sm80ELb0ELb1ELb1ELb1ELb1ELb1ELb1ELb1EEENS1_21CollectiveEpilogueFwdINS6_IJS8_SA_S9_EEENS6_IJNS7_ILi1EEESI_SI_EEESC_SE_Li256ELb1ELb1ELb1ELb0EEENS1_36VarlenDynamicPersistentTileSchedulerILi128ELi32ELi256ELi256ELb1ELb1ELb0ELb1ELb0ELb1EEEEEEEEEvNT_6ParamsE,"",@"SHT_CUDA_INFO"
	.sectionflags	@""
	.align	4


	//----- nvinfo : EIATTR_CUDA_API_VERSION
	.align		4
        /*0000*/ 	.byte	0x04, 0x37
        /*0002*/ 	.short	(.L_180 - .L_179)
.L_179:
        /*0004*/ 	.word	0x00000082


	//----- nvinfo : EIATTR_KPARAM_INFO
	.align		4
.L_180:
        /*0008*/ 	.byte	0x04, 0x17
        /*000a*/ 	.short	(.L_182 - .L_181)
.L_181:
        /*000c*/ 	.word	0x00000000
        /*0010*/ 	.short	0x0000
        /*0012*/ 	.short	0x0000
        /*0014*/ 	.byte	0x00, 0xf0, 0xe1, 0x10


	//----- nvinfo : EIATTR_SPARSE_MMA_MASK
	.align		4
.L_182:
        /*0018*/ 	.byte	0x03, 0x50
        /*001a*/ 	.short	0x0000


	//----- nvinfo : EIATTR_MAXREG_COUNT
	.align		4
        /*001c*/ 	.byte	0x03, 0x1b
        /*001e*/ 	.short	0x00ff


	//----- nvinfo : EIATTR_MERCURY_ISA_VERSION
	.align		4
        /*0020*/ 	.byte	0x03, 0x5f
        /*0022*/ 	.short	0x0101


	//----- nvinfo : EIATTR_VRC_CTA_INIT_COUNT
	.align		4
        /*0024*/ 	.byte	0x02, 0x4a
	.zero		1
	.zero		1


	//----- nvinfo : EIATTR_EXIT_INSTR_OFFSETS
	.align		4
        /*0028*/ 	.byte	0x04, 0x1c
        /*002a*/ 	.short	(.L_184 - .L_183)


	//   ....[0]....
.L_183:
        /*002c*/ 	.word	0x00000010


	//----- nvinfo : EIATTR_MAX_THREADS
	.align		4
.L_184:
        /*0030*/ 	.byte	0x04, 0x05
        /*0032*/ 	.short	(.L_186 - .L_185)
.L_185:
        /*0034*/ 	.word	0x00000100
        /*0038*/ 	.word	0x00000001
        /*003c*/ 	.word	0x00000001


	//----- nvinfo : EIATTR_CBANK_PARAM_SIZE
	.align		4
.L_186:
        /*0040*/ 	.byte	0x03, 0x19
        /*0042*/ 	.short	0x0438


	//----- nvinfo : EIATTR_PARAM_CBANK
	.align		4
        /*0044*/ 	.byte	0x04, 0x0a
        /*0046*/ 	.short	(.L_188 - .L_187)
	.align		4
.L_187:
        /*0048*/ 	.word	index@(.nv.constant0._ZN7cutlass13device_kernelIN5flash19enable_sm80_to_sm89INS1_16FlashAttnFwdSm80INS1_25CollectiveMainloopFwdSm80ILi8ELi1ELb0EN4cute5tupleIJNS5_1CILi128EEENS7_ILi32EEENS7_ILi256EEEEEELi256ENS_6half_tEfNS_4arch4Sm80ELb0ELb1ELb1ELb1ELb1ELb1ELb1ELb1EEENS1_21CollectiveEpilogueFwdINS6_IJS8_SA_S9_EEENS6_IJNS7_ILi1EEESI_SI_EEESC_SE_Li256ELb1ELb1ELb1ELb0EEENS1_36VarlenDynamicPersistentTileSchedulerILi128ELi32ELi256ELi256ELb1ELb1ELb0ELb1ELb0ELb1EEEEEEEEEvNT_6ParamsE)
        /*004c*/ 	.short	0x0380
        /*004e*/ 	.short	0x0438


	//----- nvinfo : EIATTR_SW_WAR
	.align		4
.L_188:
        /*0050*/ 	.byte	0x04, 0x36
        /*0052*/ 	.short	(.L_190 - .L_189)
.L_189:
        /*0054*/ 	.word	0x00000008
.L_190:


//--------------------- .nv.info._ZN7cutlass13device_kernelIN5flash19enable_sm80_to_sm89INS1_16FlashAttnFwdSm80INS1_25CollectiveMainloopFwdSm80ILi8ELi1ELb1EN4cute5tupleIJNS5_1CILi128EEENS7_ILi64EEENS7_ILi256EEEEEELi256ENS_6half_tEfNS_4arch4Sm80ELb1ELb0ELb1ELb0ELb1ELb0ELb1ELb1EEENS1_21CollectiveEpilogueFwdINS6_IJS8_SA_S9_EEENS6_IJNS7_ILi1EEESI_SI_EEESC_SE_Li256ELb0ELb1ELb1ELb0EEENS1_30DynamicPersistentTileSchedulerILi256ELi256ELb1ELb1ELb0EEEEEEEEEvNT_6ParamsE --------------------------
	.section	.nv.info._ZN7cutlass13device_kernelIN5flash19enable_sm80_to_sm89INS1_16FlashAttnFwdSm80INS1_25CollectiveMainloopFwdSm80ILi8ELi1ELb1EN4cute5tupleIJNS5_1CILi128EEENS7_ILi64EEENS7_ILi256EEEEEELi256ENS_6half_tEfNS_4arch4Sm80ELb1ELb0ELb1ELb0ELb1ELb0ELb1ELb1EEENS1_21CollectiveEpilogueFwdINS6_IJS8_SA_S9_EEENS6_IJNS7_ILi1EEESI_SI_EEESC_SE_Li256ELb0ELb1ELb1ELb0EEENS1_30DynamicPersistentTileSchedulerILi256ELi256ELb1ELb1ELb0EEEEEEEEEvNT_6ParamsE,"",@"SHT_CUDA_INFO"
	.sectionflags	@""
	.align	4


	//----- nvinfo : EIATTR_CUDA_API_VERSION
	.align		4
        /*0000*/ 	.byte	0x04, 0x37
        /*0002*/ 	.short	(.L_192 - .L_191)
.L_191:
        /*0004*/ 	.word	0x00000082


	//----- nvinfo : EIATTR_KPARAM_INFO
	.align		4
.L_192:
        /*0008*/ 	.byte	0x04, 0x17
        /*000a*/ 	.short	(.L_194 - .L_193)
.L_193:
        /*000c*/ 	.word	0x00000000
        /*0010*/ 	.short	0x0000
        /*0012*/ 	.short	0x0000
        /*0014*/ 	.byte	0x00, 0xf0, 0xa1, 0x10


	//----- nvinfo : EIATTR_SPARSE_MMA_MASK
	.align		4
.L_194:
        /*0018*/ 	.byte	0x03, 0x50
        /*001a*/ 	.short	0x0000


	//----- nvinfo : EIATTR_MAXREG_COUNT
	.align		4
        /*001c*/ 	.byte	0x03, 0x1b
        /*001e*/ 	.short	0x00ff


	//----- nvinfo : EIATTR_MERCURY_ISA_VERSION
	.align		4
        /*0020*/ 	.byte	0x03, 0x5f
        /*0022*/ 	.short	0x0101


	//----- nvinfo : EIATTR_VRC_CTA_INIT_COUNT
	.align		4
        /*0024*/ 	.byte	0x02, 0x4a
	.zero		1
	.zero		1


	//----- nvinfo : EIATTR_EXIT_INSTR_OFFSETS
	.align		4
        /*0028*/ 	.byte	0x04, 0x1c
        /*002a*/ 	.short	(.L_196 - .L_195)


	//   ....[0]....
.L_195:
        /*002c*/ 	.word	0x00000010


	//----- nvinfo : EIATTR_MAX_THREADS
	.align		4
.L_196:
        /*0030*/ 	.byte	0x04, 0x05
        /*0032*/ 	.short	(.L_198 - .L_197)
.L_197:
        /*0034*/ 	.word	0x00000100
        /*0038*/ 	.word	0x00000001
        /*003c*/ 	.word	0x00000001


	//----- nvinfo : EIATTR_CBANK_PARAM_SIZE
	.align		4
.L_198:
        /*0040*/ 	.byte	0x03, 0x19
        /*0042*/ 	.short	0x0428


	//----- nvinfo : EIATTR_PARAM_CBANK
	.align		4
        /*0044*/ 	.byte	0x04, 0x0a
        /*0046*/ 	.short	(.L_200 - .L_199)
	.align		4
.L_199:
        /*0048*/ 	.word	index@(.nv.constant0._ZN7cutlass13device_kernelIN5flash19enable_sm80_to_sm89INS1_16FlashAttnFwdSm80INS1_25CollectiveMainloopFwdSm80ILi8ELi1ELb1EN4cute5tupleIJNS5_1CILi128EEENS7_ILi64EEENS7_ILi256EEEEEELi256ENS_6half_tEfNS_4arch4Sm80ELb1ELb0ELb1ELb0ELb1ELb0ELb1ELb1EEENS1_21CollectiveEpilogueFwdINS6_IJS8_SA_S9_EEENS6_IJNS7_ILi1EEESI_SI_EEESC_SE_Li256ELb0ELb1ELb1ELb0EEENS1_30DynamicPersistentTileSchedulerILi256ELi256ELb1ELb1ELb0EEEEEEEEEvNT_6ParamsE)
        /*004c*/ 	.short	0x0380
        /*004e*/ 	.short	0x0428


	//----- nvinfo : EIATTR_SW_WAR
	.align		4
.L_200:
        /*0050*/ 	.byte	0x04, 0x36
        /*0052*/ 	.short	(.L_202 - .L_201)
.L_201:
        /*0054*/ 	.word	0x00000008
.L_202:


//--------------------- .nv.info._ZN7cutlass13device_kernelIN5flash19enable_sm80_to_sm89INS1_16FlashAttnFwdSm80INS1_25CollectiveMainloopFwdSm80ILi8ELi1ELb1EN4cute5tupleIJNS5_1CILi128EEENS7_ILi48EEENS7_ILi256EEEEEELi256ENS_6half_tEfNS_4arch4Sm80ELb1ELb0ELb1ELb1ELb1ELb0ELb1ELb1EEENS1_21CollectiveEpilogueFwdINS6_IJS8_SA_S9_EEENS6_IJNS7_ILi1EEESI_SI_EEESC_SE_Li256ELb1ELb1ELb1ELb0EEENS1_36VarlenDynamicPersistentTileSchedulerILi128ELi48ELi256ELi256ELb1ELb1ELb0ELb1ELb1ELb1EEEEEEEEEvNT_6ParamsE --------------------------
	.section	.nv.info._ZN7cutlass13device_kernelIN5flash19enable_sm80_to_sm89INS1_16FlashAttnFwdSm80INS1_25CollectiveMainloopFwdSm80ILi8ELi1ELb1EN4cute5tupleIJNS5_1CILi128EEENS7_ILi48EEENS7_ILi256EEEEEELi256ENS_6half_tEfNS_4arch4Sm80ELb1ELb0ELb1ELb1ELb1ELb0ELb1ELb1EEENS1_21CollectiveEpilogueFwdINS6_IJS8_SA_S9_EEENS6_IJNS7_ILi1EEESI_SI_EEESC_SE_Li256ELb1ELb1ELb1ELb0EEENS1_36VarlenDynamicPersistentTileSchedulerILi128ELi48ELi256ELi256ELb1ELb1ELb0ELb1ELb1ELb1EEEEEEEEEvNT_6ParamsE,"",@"SHT_CUDA_INFO"
	.sectionflags	@""
	.align	4


	//----- nvinfo : EIATTR_CUDA_API_VERSION
	.align		4
        /*0000*/ 	.byte	0x04, 0x37
        /*0002*/ 	.short	(.L_204 - .L_203)
.L_203:
        /*0004*/ 	.word	0x00000082


	//----- nvinfo : EIATTR_KPARAM_INFO
	.align		4
.L_204:
        /*0008*/ 	.byte	0x04, 0x17
        /*000a*/ 	.short	(.L_206 - .L_205)
.L_205:
        /*000c*/ 	.word	0x00000000
        /*0010*/ 	.short	0x0000
        /*0012*/ 	.short	0x0000
        /*0014*/ 	.byte	0x00, 0xf0, 0xe1, 0x10


	//----- nvinfo : EIATTR_SPARSE_MMA_MASK
	.align		4
.L_206:
        /*0018*/ 	.byte	0x03, 0x50
        /*001a*/ 	.short	0x0000


	//----- nvinfo : EIATTR_MAXREG_COUNT
	.align		4
        /*001c*/ 	.byte	0x03, 0x1b
        /*001e*/ 	.short	0x00ff


	//----- nvinfo : EIATTR_MERCURY_ISA_VERSION
	.align		4
        /*0020*/ 	.byte	0x03, 0x5f
        /*0022*/ 	.short	0x0101


	//----- nvinfo : EIATTR_VRC_CTA_INIT_COUNT
	.align		4
        /*0024*/ 	.byte	0x02, 0x4a
	.zero		1
	.zero		1


	//----- nvinfo : EIATTR_EXIT_INSTR_OFFSETS
	.align		4
        /*0028*/ 	.byte	0x04, 0x1c
        /*002a*/ 	.short	(.L_208 - .L_207)


	//   ....[0]....
.L_207:
        /*002c*/ 	.word	0x00000010


	//----- nvinfo : EIATTR_MAX_THREADS
	.align		4
.L_208:
        /*0030*/ 	.byte	0x04, 0x05
        /*0032*/ 	.short	(.L_210 - .L_209)
.L_209:
        /*0034*/ 	.word	0x00000100
        /*0038*/ 	.word	0x00000001
        /*003c*/ 	.word	0x00000001


	//----- nvinfo : EIATTR_CBANK_PARAM_SIZE
	.align		4
.L_210:
        /*0040*/ 	.byte	0x03, 0x19
        /*0042*/ 	.short	0x0438


	//----- nvinfo : EIATTR_PARAM_CBANK
	.align		4
        /*0044*/ 	.byte	0x04, 0x0a
        /*0046*/ 	.short	(.L_212 - .L_211)
	.align		4
.L_211:
        /*0048*/ 	.word	index@(.nv.constant0._ZN7cutlass13device_kernelIN5flash19enable_sm80_to_sm89INS1_16FlashAttnFwdSm80INS1_25CollectiveMainloopFwdSm80ILi8ELi1ELb1EN4cute5tupleIJNS5_1CILi128EEENS7_ILi48EEENS7_ILi256EEEEEELi256ENS_6half_tEfNS_4arch4Sm80ELb1ELb0ELb1ELb1ELb1ELb0ELb1ELb1EEENS1_21CollectiveEpilogueFwdINS6_IJS8_SA_S9_EEENS6_IJNS7_ILi1EEESI_SI_EEESC_SE_Li256ELb1ELb1ELb1ELb0EEENS1_36VarlenDynamicPersistentTileSchedulerILi128ELi48ELi256ELi256ELb1ELb1ELb0ELb1ELb1ELb1EEEEEEEEEvNT_6ParamsE)
        /*004c*/ 	.short	0x0380
        /*004e*/ 	.short	0x0438


	//----- nvinfo : EIATTR_SW_WAR
	.align		4
.L_212:
        /*0050*/ 	.byte	0x04, 0x36
        /*0052*/ 	.short	(.L_214 - .L_213)
.L_213:
        /*0054*/ 	.word	0x00000008
.L_214:


//--------------------- .nv.info._ZN7cutlass13device_kernelIN5flash19enable_sm80_to_sm89INS1_16FlashAttnFwdSm80INS1_25CollectiveMainloopFwdSm80ILi8ELi1ELb0EN4cute5tupleIJNS5_1CILi128EEENS7_ILi32EEENS7_ILi256EEEEEELi256ENS_6half_tEfNS_4arch4Sm80ELb1ELb0ELb1ELb1ELb1ELb1ELb1ELb1EEENS1_21CollectiveEpilogueFwdINS6_IJS8_SA_S9_EEENS6_IJNS7_ILi1EEESI_SI_EEESC_SE_Li256ELb1ELb1ELb1ELb0EEENS1_36VarlenDynamicPersistentTileSchedulerILi128ELi32ELi256ELi256ELb1ELb1ELb0ELb1ELb1ELb1EEEEEEEEEvNT_6ParamsE --------------------------
	.section	.nv.info._ZN7cutlass13device_kernelIN5flash19enable_sm80_to_sm89INS1_16FlashAttnFwdSm80INS1_25CollectiveMainloopFwdSm80ILi8ELi1ELb0EN4cute5tupleIJNS5_1CILi128EEENS7_ILi32EEENS7_ILi256EEEEEELi256ENS_6half_tEfNS_4arch4Sm80ELb1ELb0ELb1ELb1ELb1ELb1ELb1ELb1EEENS1_21CollectiveEpilogueFwdINS6_IJS8_SA_S9_EEENS6_IJNS7_ILi1EEESI_SI_EEESC_SE_Li256ELb1ELb1ELb1ELb0EEENS1_36VarlenDynamicPersistentTileSchedulerILi128ELi32ELi256ELi256ELb1ELb1ELb0ELb1ELb1ELb1EEEEEEEEEvNT_6ParamsE,"",@"SHT_CUDA_INFO"
	.sectionflags	@""
	.align	4


	//----- nvinfo : EIATTR_CUDA_API_VERSION
	.align		4
        /*0000*/ 	.byte	0x04, 0x37
        /*0002*/ 	.short	(.L_216 - .L_215)
.L_215:
        /*0004*/ 	.word	0x00000082


	//----- nvinfo : EIATTR_KPARAM_INFO
	.align		4
.L_216:
        /*0008*/ 	.byte	0x04, 0x17
        /*000a*/ 	.short	(.L_218 - .L_217)
.L_217:
        /*000c*/ 	.word	0x00000000
        /*0010*/ 	.short	0x0000
        /*0012*/ 	.short	0x0000
        /*0014*/ 	.byte	0x00, 0xf0, 0xe1, 0x10


	//----- nvinfo : EIATTR_SPARSE_MMA_MASK
	.align		4
.L_218:
        /*0018*/ 	.byte	0x03, 0x50
        /*001a*/ 	.short	0x0000


	//----- nvinfo : EIATTR_MAXREG_COUNT
	.align		4
        /*001c*/ 	.byte	0x03, 0x1b
        /*001e*/ 	.short	0x00ff


	//----- nvinfo : EIATTR_MERCURY_ISA_VERSION
	.align		4
        /*0020*/ 	.byte	0x03, 0x5f
        /*0022*/ 	.short	0x0101


	//----- nvinfo : EIATTR_VRC_CTA_INIT_COUNT
	.align		4
        /*0024*/ 	.byte	0x02, 0x4a
	.zero		1
	.zero		1


	//----- nvinfo : EIATTR_EXIT_INSTR_OFFSETS
	.align		4
        /*0028*/ 	.byte	0x04, 0x1c
        /*002a*/ 	.short	(.L_220 - .L_219)


	//   ....[0]....
.L_219:
        /*002c*/ 	.word	0x00000010


	//----- nvinfo : EIATTR_MAX_THREADS
	.align		4
.L_220:
        /*0030*/ 	.byte	0x04, 0x05
        /*0032*/ 	.short	(.L_222 - .L_221)
.L_221:
        /*0034*/ 	.word	0x00000100
        /*0038*/ 	.word	0x00000001
        /*003c*/ 	.word	0x00000001


	//----- nvinfo : EIATTR_CBANK_PARAM_SIZE
	.align		4
.L_222:
        /*0040*/ 	.byte	0x03, 0x19
        /*0042*/ 	.short	0x0438


	//----- nvinfo : EIATTR_PARAM_CBANK
	.align		4
        /*0044*/ 	.byte	0x04, 0x0a
        /*0046*/ 	.short	(.L_224 - .L_223)
	.align		4
.L_223:
        /*0048*/ 	.word	index@(.nv.constant0._ZN7cutlass13device_kernelIN5flash19enable_sm80_to_sm89INS1_16FlashAttnFwdSm80INS1_25CollectiveMainloopFwdSm80ILi8ELi1ELb0EN4cute5tupleIJNS5_1CILi128EEENS7_ILi32EEENS7_ILi256EEEEEELi256ENS_6half_tEfNS_4arch4Sm80ELb1ELb0ELb1ELb1ELb1ELb1ELb1ELb1EEENS1_21CollectiveEpilogueFwdINS6_IJS8_SA_S9_EEENS6_IJNS7_ILi1EEESI_SI_EEESC_SE_Li256ELb1ELb1ELb1ELb0EEENS1_36VarlenDynamicPersistentTileSchedulerILi128ELi32ELi256ELi256ELb1ELb1ELb0ELb1ELb1ELb1EEEEEEEEEvNT_6ParamsE)
        /*004c*/ 	.short	0x0380
        /*004e*/ 	.short	0x0438


	//----- nvinfo : EIATTR_SW_WAR
	.align		4
.L_224:
        /*0050*/ 	.byte	0x04, 0x36
        /*0052*/ 	.short	(.L_226 - .L_225)
.L_225:
        /*0054*/ 	.word	0x00000008
.L_226:


//--------------------- .nv.info._ZN7cutlass13device_kernelIN5flash19enable_sm80_to_sm89INS1_16FlashAttnFwdSm80INS1_25CollectiveMainloopFwdSm80ILi8ELi1ELb0EN4cute5tupleIJNS5_1CILi128EEENS7_ILi96EEENS7_ILi256EEEEEELi256ENS_6half_tEfNS_4arch4Sm80ELb0ELb0ELb1ELb0ELb1ELb0ELb1ELb1EEENS1_21CollectiveEpilogueFwdINS6_IJS8_SA_S9_EEENS6_IJNS7_ILi1EEESI_SI_EEESC_SE_Li256ELb0ELb1ELb1ELb0EEENS1_19SingleTileSchedulerILb0ELb1ELb1ELi128EEEEEEEEEvNT_6ParamsE --------------------------
	.section	.nv.info._ZN7cutlass13device_kernelIN5flash19enable_sm80_to_sm89INS1_16FlashAttnFwdSm80INS1_25CollectiveMainloopFwdSm80ILi8ELi1ELb0EN4cute5tupleIJNS5_1CILi128EEENS7_ILi96EEENS7_ILi256EEEEEELi256ENS_6half_tEfNS_4arch4Sm80ELb0ELb0ELb1ELb0ELb1ELb0ELb1ELb1EEENS1_21CollectiveEpilogueFwdINS6_IJS8_SA_S9_EEENS6_IJNS7_ILi1EEESI_SI_EEESC_SE_Li256ELb0ELb1ELb1ELb0EEENS1_19SingleTileSchedulerILb0ELb1ELb1ELi128EEEEEEEEEvNT_6ParamsE,"",@"SHT_CUDA_INFO"
	.sectionflags	@""
	.align	4


	//----- nvinfo : EIATTR_CUDA_API_VERSION
	.align		4
        /*0000*/ 	.byte	0x04, 0x37
        /*0002*/ 	.short	(.L_228 - .L_227)
.L_227:
        /*0004*/ 	.word	0x00000082


	//----- nvinfo : EIATTR_KPARAM_INFO
	.align		4
.L_228:
        /*0008*/ 	.byte	0x04, 0x17
        /*000a*/ 	.short	(.L_230 - .L_229)
.L_229:
        /*000c*/ 	.word	0x00000000
        /*0010*/ 	.short	0x0000
        /*0012*/ 	.short	0x0000
        /*0014*/ 	.byte	0x00, 0xf0, 0x61, 0x10


	//----- nvinfo : EIATTR_SPARSE_MMA_MASK
	.align		4
.L_230:
        /*0018*/ 	.byte	0x03, 0x50
        /*001a*/ 	.short	0x0000


	//----- nvinfo : EIATTR_MAXREG_COUNT
	.align		4
        /*001c*/ 	.byte	0x03, 0x1b
        /*001e*/ 	.short	0x00ff


	//----- nvinfo : EIATTR_MERCURY_ISA_VERSION
	.align		4
        /*0020*/ 	.byte	0x03, 0x5f
        /*0022*/ 	.short	0x0101


	//----- nvinfo : EIATTR_VRC_CTA_INIT_COUNT
	.align		4
        /*0024*/ 	.byte	0x02, 0x4a
	.zero		1
	.zero		1


	//----- nvinfo : EIATTR_EXIT_INSTR_OFFSETS
	.align		4
        /*0028*/ 	.byte	0x04, 0x1c
        /*002a*/ 	.short	(.L_232 - .L_231)


	//   ....[0]....
.L_231:
        /*002c*/ 	.word	0x00000010


	//----- nvinfo : EIATTR_MAX_THREADS
	.align		4
.L_232:
        /*0030*/ 	.byte	0x04, 0x05
        /*0032*/ 	.short	(.L_234 - .L_233)
.L_233:
        /*0034*/ 	.word	0x00000100
        /*0038*/ 	.word	0x00000001
        /*003c*/ 	.word	0x00000001


	//----- nvinfo : EIATTR_CBANK_PARAM_SIZE
	.align		4
.L_234:
        /*0040*/ 	.byte	0x03, 0x19
        /*0042*/ 	.short	0x0418


	//----- nvinfo : EIATTR_PARAM_CBANK
	.align		4
        /*0044*/ 	.byte	0x04, 0x0a
        /*0046*/ 	.short	(.L_236 - .L_235)
	.align		4
.L_235:
        /*0048*/ 	.word	index@(.nv.constant0._ZN7cutlass13device_kernelIN5flash19enable_sm80_to_sm89INS1_16FlashAttnFwdSm80INS1_25CollectiveMainloopFwdSm80ILi8ELi1ELb0EN4cute5tupleIJNS5_1CILi128EEENS7_ILi96EEENS7_ILi256EEEEEELi256ENS_6half_tEfNS_4arch4Sm80ELb0ELb0ELb1ELb0ELb1ELb0ELb1ELb1EEENS1_21CollectiveEpilogueFwdINS6_IJS8_SA_S9_EEENS6_IJNS7_ILi1EEESI_SI_EEESC_SE_Li256ELb0ELb1ELb1ELb0EEENS1_19SingleTileSchedulerILb0ELb1ELb1ELi128EEEEEEEEEvNT_6ParamsE)
        /*004c*/ 	.short	0x0380
        /*004e*/ 	.short	0x0418


	//----- nvinfo : EIATTR_SW_WAR
	.align		4
.L_236:
        /*0050*/ 	.byte	0x04, 0x36
        /*0052*/ 	.short	(.L_238 - .L_237)
.L_237:
        /*0054*/ 	.word	0x00000008
.L_238:


//--------------------- .nv.info._ZN7cutlass13device_kernelIN5flash19enable_sm80_to_sm89INS1_16FlashAttnFwdSm80INS1_25CollectiveMainloopFwdSm80ILi8ELi1ELb0EN4cute5tupleIJNS5_1CILi128EEENS7_ILi64EEENS7_ILi256EEEEEELi256ENS_6half_tEfNS_4arch4Sm80ELb0ELb0ELb1ELb1ELb1ELb0ELb1ELb1EEENS1_21CollectiveEpilogueFwdINS6_IJS8_SA_S9_EEENS6_IJNS7_ILi1EEESI_SI_EEESC_SE_Li256ELb1ELb1ELb1ELb0EEENS1_36VarlenDynamicPersistentTileSchedulerILi128ELi64ELi256ELi256ELb1ELb1ELb0ELb0ELb1ELb1EEEEEEEEEvNT_6ParamsE --------------------------
	.section	.nv.info._ZN7cutlass13device_kernelIN5flash19enable_sm80_to_sm89INS1_16FlashAttnFwdSm80INS1_25CollectiveMainloopFwdSm80ILi8ELi1ELb0EN4cute5tupleIJNS5_1CILi128EEENS7_ILi64EEENS7_ILi256EEEEEELi256ENS_6half_tEfNS_4arch4Sm80ELb0ELb0ELb1ELb1ELb1ELb0ELb1ELb1EEENS1_21CollectiveEpilogueFwdINS6_IJS8_SA_S9_EEENS6_IJNS7_ILi1EEESI_SI_EEESC_SE_Li256ELb1ELb1ELb1ELb0EEENS1_36VarlenDynamicPersistentTileSchedulerILi128ELi64ELi256ELi256ELb1ELb1ELb0ELb0ELb1ELb1EEEEEEEEEvNT_6ParamsE,"",@"SHT_CUDA_INFO"
	.sectionflags	@""
	.align	4


	//----- nvinfo : EIATTR_CUDA_API_VERSION
	.align		4
        /*0000*/ 	.byte	0x04, 0x37
        /*0002*/ 	.short	(.L_240 - .L_239)
.L_239:
        /*0004*/ 	.word	0x00000082


	//----- nvinfo : EIATTR_KPARAM_INFO
	.align		4
.L_240:
        /*0008*/ 	.byte	0x04, 0x17
        /*000a*/ 	.short	(.L_242 - .L_241)
.L_241:
        /*000c*/ 	.word	0x00000000
        /*0010*/ 	.short	0x0000
        /*0012*/ 	.short	0x0000
        /*0014*/ 	.byte	0x00, 0xf0, 0xe1, 0x10


	//----- nvinfo : EIATTR_SPARSE_MMA_MASK
	.align		4
.L_242:
        /*0018*/ 	.byte	0x03, 0x50
        /*001a*/ 	.short	0x0000


	//----- nvinfo : EIATTR_MAXREG_COUNT
	.align		4
        /*001c*/ 	.byte	0x03, 0x1b
        /*001e*/ 	.short	0x00ff


	//----- nvinfo : EIATTR_MERCURY_ISA_VERSION
	.align		4
        /*0020*/ 	.byte	0x03, 0x5f
        /*0022*/ 	.short	0x0101


	//----- nvinfo : EIATTR_VRC_CTA_INIT_COUNT
	.align		4
        /*0024*/ 	.byte	0x02, 0x4a
	.zero		1
	.zero		1


	//----- nvinfo : EIATTR_EXIT_INSTR_OFFSETS
	.align		4
        /*0028*/ 	.byte	0x04, 0x1c
        /*002a*/ 	.short	(.L_244 - .L_243)


	//   ....[0]....
.L_243:
        /*002c*/ 	.word	0x00000010


	//----- nvinfo : EIATTR_MAX_THREADS
	.align		4
.L_244:
        /*0030*/ 	.byte	0x04, 0x05
        /*0032*/ 	.short	(.L_246 - .L_245)
.L_245:
        /*0034*/ 	.word	0x00000100
        /*0038*/ 	.word	0x00000001
        /*003c*/ 	.word	0x00000001


	//----- nvinfo : EIATTR_CBANK_PARAM_SIZE
	.align		4
.L_246:
        /*0040*/ 	.byte	0x03, 0x19
        /*0042*/ 	.short	0x0438


	//----- nvinfo : EIATTR_PARAM_CBANK
	.align		4
        /*0044*/ 	.byte	0x04, 0x0a
        /*0046*/ 	.short	(.L_248 - .L_247)
	.align		4
.L_247:
        /*0048*/ 	.word	index@(.nv.constant0._ZN7cutlass13device_kernelIN5flash19enable_sm80_to_sm89INS1_16FlashAttnFwdSm80INS1_25CollectiveMainloopFwdSm80ILi8ELi1ELb0EN4cute5tupleIJNS5_1CILi128EEENS7_ILi64EEENS7_ILi256EEEEEELi256ENS_6half_tEfNS_4arch4Sm80ELb0ELb0ELb1ELb1ELb1ELb0ELb1ELb1EEENS1_21CollectiveEpilogueFwdINS6_IJS8_SA_S9_EEENS6_IJNS7_ILi1EEESI_SI_EEESC_SE_Li256ELb1ELb1ELb1ELb0EEENS1_36VarlenDynamicPersistentTileSchedulerILi128ELi64ELi256ELi256ELb1ELb1ELb0ELb0ELb1ELb1EEEEEEEEEvNT_6ParamsE)
        /*004c*/ 	.short	0x0380
        /*004e*/ 	.short	0x0438


	//----- nvinfo : EIATTR_SW_WAR
	.align		4
.L_248:
        /*0050*/ 	.byte	0x04, 0x36
        /*0052*/ 	.short	(.L_250 - .L_249)
.L_249:
        /*0054*/ 	.word	0x00000008
.L_250:


//--------------------- .nv.info._ZN7cutlass13device_kernelIN5flash19enable_sm80_to_sm89INS1_16FlashAttnFwdSm80INS1_25CollectiveMainloopFwdSm80ILi8ELi1ELb0EN4cute5tupleIJNS5_1CILi128EEENS7_ILi48EEENS7_ILi256EEEEEELi256ENS_6half_tEfNS_4arch4Sm80ELb0ELb0ELb1ELb1ELb1ELb1ELb1ELb1EEENS1_21CollectiveEpilogueFwdINS6_IJS8_SA_S9_EEENS6_IJNS7_ILi1EEESI_SI_EEESC_SE_Li256ELb1ELb1ELb1ELb0EEENS1_36VarlenDynamicPersistentTileSchedulerILi128ELi48ELi256ELi256ELb1ELb1ELb0ELb0ELb1ELb1EEEEEEEEEvNT_6ParamsE --------------------------
	.section	.nv.info._ZN7cutlass13device_kernelIN5flash19enable_sm80_to_sm89INS1_16FlashAttnFwdSm80INS1_25CollectiveMainloopFwdSm80ILi8ELi1ELb0EN4cute5tupleIJNS5_1CILi128EEENS7_ILi48EEENS7_ILi256EEEEEELi256ENS_6half_tEfNS_4arch4Sm80ELb0ELb0ELb1ELb1ELb1ELb1ELb1ELb1EEENS1_21CollectiveEpilogueFwdINS6_IJS8_SA_S9_EEENS6_IJNS7_ILi1EEESI_SI_EEESC_SE_Li256ELb1ELb1ELb1ELb0EEENS1_36VarlenDynamicPersistentTileSchedulerILi128ELi48ELi256ELi256ELb1ELb1ELb0ELb0ELb1ELb1EEEEEEEEEvNT_6ParamsE,"",@"SHT_CUDA_INFO"
	.sectionflags	@""
	.align	4


	//----- nvinfo : EIATTR_CUDA_API_VERSION
	.align		4
        /*0000*/ 	.byte	0x04, 0x37
        /*0002*/ 	.short	(.L_252 - .L_251)
.L_251:
        /*0004*/ 	.word	0x00000082


	//----- nvinfo : EIATTR_KPARAM_INFO
	.align		4
.L_252:
        /*0008*/ 	.byte	0x04, 0x17
        /*000a*/ 	.short	(.L_254 - .L_253)
.L_253:
        /*000c*/ 	.word	0x00000000
        /*0010*/ 	.short	0x0000
        /*0012*/ 	.short	0x0000
        /*0014*/ 	.byte	0x00, 0xf0, 0xe1, 0x10


	//----- nvinfo : EIATTR_SPARSE_MMA_MASK
	.align		4
.L_254:
        /*0018*/ 	.byte	0x03, 0x50
        /*001a*/ 	.short	0x0000


	//----- nvinfo : EIATTR_MAXREG_COUNT
	.align		4
        /*001c*/ 	.byte	0x03, 0x1b
        /*001e*/ 	.short	0x00ff


	//----- nvinfo : EIATTR_MERCURY_ISA_VERSION
	.align		4
        /*0020*/ 	.byte	0x03, 0x5f
        /*0022*/ 	.short	0x0101


	//----- nvinfo : EIATTR_VRC_CTA_INIT_COUNT
	.align		4
        /*0024*/ 	.byte	0x02, 0x4a
	.zero		1
	.zero		1


	//----- nvinfo : EIATTR_EXIT_INSTR_OFFSETS
	.align		4
        /*0028*/ 	.byte	0x04, 0x1c
        /*002a*/ 	.short	(.L_256 - .L_255)


	//   ....[0]....
.L_255:
        /*002c*/ 	.word	0x00000010


	//----- nvinfo : EIATTR_MAX_THREADS
	.align		4
.L_256:
        /*0030*/ 	.byte	0x04, 0x05
        /*0032*/ 	.short	(.L_258 - .L_257)
.L_257:
        /*0034*/ 	.word	0x00000100
        /*0038*/ 	.word	0x00000001
        /*003c*/ 	.word	0x00000001


	//----- nvinfo : EIATTR_CBANK_PARAM_SIZE
	.align		4
.L_258:
        /*0040*/ 	.byte	0x03, 0x19
        /*0042*/ 	.short	0x0438


	//----- nvinfo : EIATTR_PARAM_CBANK
	.align		4
        /*0044*/ 	.byte	0x04, 0x0a
        /*0046*/ 	.short	(.L_260 - .L_259)
	.align		4
.L_259:
        /*0048*/ 	.word	index@(.nv.constant0._ZN7cutlass13device_kernelIN5flash19enable_sm80_to_sm89INS1_16FlashAttnFwdSm80INS1_25CollectiveMainloopFwdSm80ILi8ELi1ELb0EN4cute5tupleIJNS5_1CILi128EEENS7_ILi48EEENS7_ILi256EEEEEELi256ENS_6half_tEfNS_4arch4Sm80ELb0ELb0ELb1ELb1ELb1ELb1ELb1ELb1EEENS1_21CollectiveEpilogueFwdINS6_IJS8_SA_S9_EEENS6_IJNS7_ILi1EEESI_SI_EEESC_SE_Li256ELb1ELb1ELb1ELb0EEENS1_36VarlenDynamicPersistentTileSchedulerILi128ELi48ELi256ELi256ELb1ELb1ELb0ELb0ELb1ELb1EEEEEEEEEvNT_6ParamsE)
        /*004c*/ 	.short	0x0380
        /*004e*/ 	.short	0x0438


	//----- nvinfo : EIATTR_SW_WAR
	.align		4
.L_260:
        /*0050*/ 	.byte	0x04, 0x36
        /*0052*/ 	.short	(.L_262 - .L_261)
.L_261:
        /*0054*/ 	.word	0x00000008
.L_262:


//--------------------- .nv.info._ZN7cutlass13device_kernelIN5flash19enable_sm80_to_sm89INS1_16FlashAttnFwdSm80INS1_25CollectiveMainloopFwdSm80ILi8ELi1ELb0EN4cute5tupleIJNS5_1CILi128EEENS7_ILi64EEENS7_ILi256EEEEEELi256ENS_6half_tEfNS_4arch4Sm80ELb0ELb1ELb1ELb0ELb1ELb0ELb1ELb1EEENS1_21CollectiveEpilogueFwdINS6_IJS8_SA_S9_EEENS6_IJNS7_ILi1EEESI_SI_EEESC_SE_Li256ELb0ELb1ELb1ELb0EEENS1_19SingleTileSchedulerILb0ELb1ELb1ELi128EEEEEEEEEvNT_6ParamsE --------------------------
	.section	.nv.info._ZN7cutlass13device_kernelIN5flash19enable_sm80_to_sm89INS1_16FlashAttnFwdSm80INS1_25CollectiveMainloopFwdSm80ILi8ELi1ELb0EN4cute5tupleIJNS5_1CILi128EEENS7_ILi64EEENS7_ILi256EEEEEELi256ENS_6half_tEfNS_4arch4Sm80ELb0ELb1ELb1ELb0ELb1ELb0ELb1ELb1EEENS1_21CollectiveEpilogueFwdINS6_IJS8_SA_S9_EEENS6_IJNS7_ILi1EEESI_SI_EEESC_SE_Li256ELb0ELb1ELb1ELb0EEENS1_19SingleTileSchedulerILb0ELb1ELb1ELi128EEEEEEEEEvNT_6ParamsE,"",@"SHT_CUDA_INFO"
	.sectionflags	@""
	.align	4


	//----- nvinfo : EIATTR_CUDA_API_VERSION
	.align		4
        /*0000*/ 	.byte	0x04, 0x37
        /*0002*/ 	.short	(.L_264 - .L_263)
.L_263:
        /*0004*/ 	.word	0x00000082


	//----- nvinfo : EIATTR_KPARAM_INFO
	.align		4
.L_264:
        /*0008*/ 	.byte	0x04, 0x17
        /*000a*/ 	.short	(.L_266 - .L_265)
.L_265:
        /*000c*/ 	.word	0x00000000
        /*0010*/ 	.short	0x0000
        /*0012*/ 	.short	0x0000
        /*0014*/ 	.byte	0x00, 0xf0, 0x61, 0x10


	//----- nvinfo : EIATTR_SPARSE_MMA_MASK
	.align		4
.L_266:
        /*0018*/ 	.byte	0x03, 0x50
        /*001a*/ 	.short	0x0000


	//----- nvinfo : EIATTR_MAXREG_COUNT
	.align		4
        /*001c*/ 	.byte	0x03, 0x1b
        /*001e*/ 	.short	0x00ff


	//----- nvinfo : EIATTR_MERCURY_ISA_VERSION
	.align		4
        /*0020*/ 	.byte	0x03, 0x5f
        /*0022*/ 	.short	0x0101


	//----- nvinfo : EIATTR_VRC_CTA_INIT_COUNT
	.align		4
        /*0024*/ 	.byte	0x02, 0x4a
	.zero		1
	.zero		1


	//----- nvinfo : EIATTR_EXIT_INSTR_OFFSETS
	.align		4
        /*0028*/ 	.byte	0x04, 0x1c
        /*002a*/ 	.short	(.L_268 - .L_267)


	//   ....[0]....
.L_267:
        /*002c*/ 	.word	0x00000010


	//----- nvinfo : EIATTR_MAX_THREADS
	.align		4
.L_268:
        /*0030*/ 	.byte	0x04, 0x05
        /*0032*/ 	.short	(.L_270 - .L_269)
.L_269:
        /*0034*/ 	.word	0x00000100
        /*0038*/ 	.word	0x00000001
        /*003c*/ 	.word	0x00000001


	//----- nvinfo : EIATTR_CBANK_PARAM_SIZE
	.align		4
.L_270:
        /*0040*/ 	.byte	0x03, 0x19
        /*0042*/ 	.short	0x0418


	//----- nvinfo : EIATTR_PARAM_CBANK
	.align		4
        /*0044*/ 	.byte	0x04, 0x0a
        /*0046*/ 	.short	(.L_272 - .L_271)
	.align		4
.L_271:
        /*0048*/ 	.word	index@(.nv.constant0._ZN7cutlass13device_kernelIN5flash19enable_sm80_to_sm89INS1_16FlashAttnFwdSm80INS1_25CollectiveMainloopFwdSm80ILi8ELi1ELb0EN4cute5tupleIJNS5_1CILi128EEENS7_ILi64EEENS7_ILi256EEEEEELi256ENS_6half_tEfNS_4arch4Sm80ELb0ELb1ELb1ELb0ELb1ELb0ELb1ELb1EEENS1_21CollectiveEpilogueFwdINS6_IJS8_SA_S9_EEENS6_IJNS7_ILi1EEESI_SI_EEESC_SE_Li256ELb0ELb1ELb1ELb0EEENS1_19SingleTileSchedulerILb0ELb1ELb1ELi128EEEEEEEEEvNT_6ParamsE)
        /*004c*/ 	.short	0x0380
        /*004e*/ 	.short	0x0418


	//----- nvinfo : EIATTR_SW_WAR
	.align		4
.L_272:
        /*0050*/ 	.byte	0x04, 0x36
        /*0052*/ 	.short	(.L_274 - .L_273)
.L_273:
        /*0054*/ 	.word	0x00000008
.L_274:


//--------------------- .nv.info._ZN7cutlass13device_kernelIN5flash19enable_sm80_to_sm89INS1_16FlashAttnFwdSm80INS1_25CollectiveMainloopFwdSm80ILi8ELi1ELb0EN4cute5tupleIJNS5_1CILi128EEENS7_ILi64EEENS7_ILi256EEEEEELi256ENS_6half_tEfNS_4arch4Sm80ELb0ELb1ELb1ELb1ELb1ELb0ELb1ELb1EEENS1_21CollectiveEpilogueFwdINS6_IJS8_SA_S9_EEENS6_IJNS7_ILi1EEESI_SI_EEESC_SE_Li256ELb1ELb1ELb1ELb0EEENS1_36VarlenDynamicPersistentTileSchedulerILi128ELi64ELi256ELi256ELb1ELb1ELb0ELb1ELb0ELb1EEEEEEEEEvNT_6ParamsE --------------------------
	.section	.nv.info._ZN7cutlass13device_kernelIN5flash19enable_sm80_to_sm89INS1_16FlashAttnFwdSm80INS1_25CollectiveMainloopFwdSm80ILi8ELi1ELb0EN4cute5tupleIJNS5_1CILi128EEENS7_ILi64EEENS7_ILi256EEEEEELi256ENS_6half_tEfNS_4arch4Sm80ELb0ELb1ELb1ELb1ELb1ELb0ELb1ELb1EEENS1_21CollectiveEpilogueFwdINS6_IJS8_SA_S9_EEENS6_IJNS7_ILi1EEESI_SI_EEESC_SE_Li256ELb1ELb1ELb1ELb0EEENS1_36VarlenDynamicPersistentTileSchedulerILi128ELi64ELi256ELi256ELb1ELb1ELb0ELb1ELb0ELb1EEEEEEEEEvNT_6ParamsE,"",@"SHT_CUDA_INFO"
	.sectionflags	@""
	.align	4


	//----- nvinfo : EIATTR_CUDA_API_VERSION
	.align		4
        /*0000*/ 	.byte	0x04, 0x37
        /*0002*/ 	.short	(.L_276 - .L_275)
.L_275:
        /*0004*/ 	.word	0x00000082


	//----- nvinfo : EIATTR_KPARAM_INFO
	.align		4
.L_276:
        /*0008*/ 	.byte	0x04, 0x17
        /*000a*/ 	.short	(.L_278 - .L_277)
.L_277:
        /*000c*/ 	.word	0x00000000
        /*0010*/ 	.short	0x0000
        /*0012*/ 	.short	0x0000
        /*0014*/ 	.byte	0x00, 0xf0, 0xe1, 0x10


	//----- nvinfo : EIATTR_SPARSE_MMA_MASK
	.align		4
.L_278:
        /*0018*/ 	.byte	0x03, 0x50
        /*001a*/ 	.short	0x0000


	//----- nvinfo : EIATTR_MAXREG_COUNT
	.align		4
        /*001c*/ 	.byte	0x03, 0x1b
        /*001e*/ 	.short	0x00ff


	//----- nvinfo : EIATTR_MERCURY_ISA_VERSION
	.align		4
        /*0020*/ 	.byte	0x03, 0x5f
        /*0022*/ 	.short	0x0101


	//----- nvinfo : EIATTR_VRC_CTA_INIT_COUNT
	.align		4
        /*0024*/ 	.byte	0x02, 0x4a
	.zero		1
	.zero		1


	//----- nvinfo : EIATTR_EXIT_INSTR_OFFSETS
	.align		4
        /*0028*/ 	.byte	0x04, 0x1c
        /*002a*/ 	.short	(.L_280 - .L_279)


	//   ....[0]....
.L_279:
        /*002c*/ 	.word	0x00000010


	//----- nvinfo : EIATTR_MAX_THREADS
	.align		4
.L_280:
        /*0030*/ 	.byte	0x04, 0x05
        /*0032*/ 	.short	(.L_282 - .L_281)
.L_281:
        /*0034*/ 	.word	0x00000100
        /*0038*/ 	.word	0x00000001
        /*003c*/ 	.word	0x00000001


	//----- nvinfo : EIATTR_CBANK_PARAM_SIZE
	.align		4
.L_282:
        /*0040*/ 	.byte	0x03, 0x19
        /*0042*/ 	.short	0x0438


	//----- nvinfo : EIATTR_PARAM_CBANK
	.align		4
        /*0044*/ 	.byte	0x04, 0x0a
        /*0046*/ 	.short	(.L_284 - .L_283)
	.align		4
.L_283:
        /*0048*/ 	.word	index@(.nv.constant0._ZN7cutlass13device_kernelIN5flash19enable_sm80_to_sm89INS1_16FlashAttnFwdSm80INS1_25CollectiveMainloopFwdSm80ILi8ELi1ELb0EN4cute5tupleIJNS5_1CILi128EEENS7_ILi64EEENS7_ILi256EEEEEELi256ENS_6half_tEfNS_4arch4Sm80ELb0ELb1ELb1ELb1ELb1ELb0ELb1ELb1EEENS1_21CollectiveEpilogueFwdINS6_IJS8_SA_S9_EEENS6_IJNS7_ILi1EEESI_SI_EEESC_SE_Li256ELb1ELb1ELb1ELb0EEENS1_36VarlenDynamicPersistentTileSchedulerILi128ELi64ELi256ELi256ELb1ELb1ELb0ELb1ELb0ELb1EEEEEEEEEvNT_6ParamsE)
        /*004c*/ 	.short	0x0380
        /*004e*/ 	.short	0x0438


	//----- nvinfo : EIATTR_SW_WAR
	.align		4
.L_284:
        /*0050*/ 	.byte	0x04, 0x36
        /*0052*/ 	.short	(.L_286 - .L_285)
.L_285:
        /*0054*/ 	.word	0x00000008
.L_286:


//--------------------- .nv.info._ZN7cutlass13device_kernelIN5flash19enable_sm80_to_sm89INS1_16FlashAttnFwdSm80INS1_25CollectiveMainloopFwdSm80ILi8ELi1ELb0EN4cute5tupleIJNS5_1CILi128EEENS7_ILi48EEENS7_ILi256EEEEEELi256ENS_6half_tEfNS_4arch4Sm80ELb0ELb1ELb1ELb1ELb1ELb1ELb1ELb1EEENS1_21CollectiveEpilogueFwdINS6_IJS8_SA_S9_EEENS6_IJNS7_ILi1EEESI_SI_EEESC_SE_Li256ELb1ELb1ELb1ELb0EEENS1_36VarlenDynamicPersistentTileSchedulerILi128ELi48ELi256ELi256ELb1ELb1ELb0ELb1ELb0ELb1EEEEEEEEEvNT_6ParamsE --------------------------
	.section	.nv.info._ZN7cutlass13device_kernelIN5flash19enable_sm80_to_sm89INS1_16FlashAttnFwdSm80INS1_25CollectiveMainloopFwdSm80ILi8ELi1ELb0EN4cute5tupleIJNS5_1CILi128EEENS7_ILi48EEENS7_ILi256EEEEEELi256ENS_6half_tEfNS_4arch4Sm80ELb0ELb1ELb1ELb1ELb1ELb1ELb1ELb1EEENS1_21CollectiveEpilogueFwdINS6_IJS8_SA_S9_EEENS6_IJNS7_ILi1EEESI_SI_EEESC_SE_Li256ELb1ELb1ELb1ELb0EEENS1_36VarlenDynamicPersistentTileSchedulerILi128ELi48ELi256ELi256ELb1ELb1ELb0ELb1ELb0ELb1EEEEEEEEEvNT_6ParamsE,"",@"SHT_CUDA_INFO"
	.sectionflags	@""
	.align	4


	//----- nvinfo : EIATTR_CUDA_API_VERSION
	.align		4
        /*0000*/ 	.byte	0x04, 0x37
        /*0002*/ 	.short	(.L_288 - .L_287)
.L_287:
        /*0004*/ 	.word	0x00000082


	//----- nvinfo : EIATTR_KPARAM_INFO
	.align		4
.L_288:
        /*0008*/ 	.byte	0x04, 0x17
        /*000a*/ 	.short	(.L_290 - .L_289)
.L_289:
        /*000c*/ 	.word	0x00000000
        /*0010*/ 	.short	0x0000
        /*0012*/ 	.short	0x0000
        /*0014*/ 	.byte	0x00, 0xf0, 0xe1, 0x10


	//----- nvinfo : EIATTR_SPARSE_MMA_MASK
	.align		4
.L_290:
        /*0018*/ 	.byte	0x03, 0x50
        /*001a*/ 	.short	0x0000


	//----- nvinfo : EIATTR_MAXREG_COUNT
	.align		4
        /*001c*/ 	.byte	0x03, 0x1b
        /*001e*/ 	.short	0x00ff


	//----- nvinfo : EIATTR_MERCURY_ISA_VERSION
	.align		4
        /*0020*/ 	.byte	0x03, 0x5f
        /*0022*/ 	.short	0x0101


	//----- nvinfo : EIATTR_VRC_CTA_INIT_COUNT
	.align		4
        /*0024*/ 	.byte	0x02, 0x4a
	.zero		1
	.zero		1


	//----- nvinfo : EIATTR_EXIT_INSTR_OFFSETS
	.align		4
        /*0028*/ 	.byte	0x04, 0x1c
        /*002a*/ 	.short	(.L_292 - .L_291)


	//   ....[0]....
.L_291:
        /*002c*/ 	.word	0x00000010


	//----- nvinfo : EIATTR_MAX_THREADS
	.align		4
.L_292:
        /*0030*/ 	.byte	0x04, 0x05
        /*0032*/ 	.short	(.L_294 - .L_293)
.L_293:
        /*0034*/ 	.word	0x00000100
        /*0038*/ 	.word	0x00000001
        /*003c*/ 	.word	0x00000001


	//----- nvinfo : EIATTR_CBANK_PARAM_SIZE
	.align		4
.L_294:
        /*0040*/ 	.byte	0x03, 0x19
        /*0042*/ 	.short	0x0438


	//----- nvinfo : EIATTR_PARAM_CBANK
	.align		4
        /*0044*/ 	.byte	0x04, 0x0a
        /*0046*/ 	.short	(.L_296 - .L_295)
	.align		4
.L_295:
        /*0048*/ 	.word	index@(.nv.constant0._ZN7cutlass13device_kernelIN5flash19enable_sm80_to_sm89INS1_16FlashAttnFwdSm80INS1_25CollectiveMainloopFwdSm80ILi8ELi1ELb0EN4cute5tupleIJNS5_1CILi128EEENS7_ILi48EEENS7_ILi256EEEEEELi256ENS_6half_tEfNS_4arch4Sm80ELb0ELb1ELb1ELb1ELb1ELb1ELb1ELb1EEENS1_21CollectiveEpilogueFwdINS6_IJS8_SA_S9_EEENS6_IJNS7_ILi1EEESI_SI_EEESC_SE_Li256ELb1ELb1ELb1ELb0EEENS1_36VarlenDynamicPersistentTileSchedulerILi128ELi48ELi256ELi256ELb1ELb1ELb0ELb1ELb0ELb1EEEEEEEEEvNT_6ParamsE)
        /*004c*/ 	.short	0x0380
        /*004e*/ 	.short	0x0438


	//----- nvinfo : EIATTR_SW_WAR
	.align		4
.L_296:
        /*0050*/ 	.byte	0x04, 0x36
        /*0052*/ 	.short	(.L_298 - .L_297)
.L_297:
        /*0054*/ 	.word	0x00000008
.L_298:


//--------------------- .nv.info._ZN7cutlass13device_kernelIN5flash19enable_sm80_to_sm89INS1_16FlashAttnFwdSm80INS1_25CollectiveMainloopFwdSm80ILi8ELi1ELb0EN4cute5tupleIJNS5_1CILi128EEENS7_ILi96EEENS7_ILi256EEEEEELi256ENS_6half_tEfNS_4arch4Sm80ELb1ELb0ELb1ELb0ELb1ELb0ELb1ELb1EEENS1_21CollectiveEpilogueFwdINS6_IJS8_SA_S9_EEENS6_IJNS7_ILi1EEESI_SI_EEESC_SE_Li256ELb0ELb1ELb1ELb0EEENS1_30DynamicPersistentTileSchedulerILi256ELi256ELb1ELb1ELb0EEEEEEEEEvNT_6ParamsE --------------------------
	.section	.nv.info._ZN7cutlass13device_kernelIN5flash19enable_sm80_to_sm89INS1_16FlashAttnFwdSm80INS1_25CollectiveMainloopFwdSm80ILi8ELi1ELb0EN4cute5tupleIJNS5_1CILi128EEENS7_ILi96EEENS7_ILi256EEEEEELi256ENS_6half_tEfNS_4arch4Sm80ELb1ELb0ELb1ELb0ELb1ELb0ELb1ELb1EEENS1_21CollectiveEpilogueFwdINS6_IJS8_SA_S9_EEENS6_IJNS7_ILi1EEESI_SI_EEESC_SE_Li256ELb0ELb1ELb1ELb0EEENS1_30DynamicPersistentTileSchedulerILi256ELi256ELb1ELb1ELb0EEEEEEEEEvNT_6ParamsE,"",@"SHT_CUDA_INFO"
	.sectionflags	@""
	.align	4


	//----- nvinfo : EIATTR_CUDA_API_VERSION
	.align		4
        /*0000*/ 	.byte	0x04, 0x37
        /*0002*/ 	.short	(.L_300 - .L_299)
.L_299:
        /*0004*/ 	.word	0x00000082


	//----- nvinfo : EIATTR_KPARAM_INFO
	.align		4
.L_300:
        /*0008*/ 	.byte	0x04, 0x17
        /*000a*/ 	.short	(.L_302 - .L_301)
.L_301:
        /*000c*/ 	.word	0x00000000
        /*0010*/ 	.short	0x0000
        /*0012*/ 	.short	0x0000
        /*0014*/ 	.byte	0x00, 0xf0, 0xa1, 0x10


	//----- nvinfo : EIATTR_SPARSE_MMA_MASK
	.align		4
.L_302:
        /*0018*/ 	.byte	0x03, 0x50
        /*001a*/ 	.short	0x0000


	//----- nvinfo : EIATTR_MAXREG_COUNT
	.align		4
        /*001c*/ 	.byte	0x03, 0x1b
        /*001e*/ 	.short	0x00ff


	//----- nvinfo : EIATTR_MERCURY_ISA_VERSION
	.align		4
        /*0020*/ 	.byte	0x03, 0x5f
        /*0022*/ 	.short	0x0101


	//----- nvinfo : EIATTR_VRC_CTA_INIT_COUNT
	.align		4
        /*0024*/ 	.byte	0x02, 0x4a
	.zero		1
	.zero		1


	//----- nvinfo : EIATTR_EXIT_INSTR_OFFSETS
	.align		4
        /*0028*/ 	.byte	0x04, 0x1c
        /*002a*/ 	.short	(.L_304 - .L_303)


	//   ....[0]....
.L_303:
        /*002c*/ 	.word	0x00000010


	//----- nvinfo : EIATTR_MAX_THREADS
	.align		4
.L_304:
        /*0030*/ 	.byte	0x04, 0x05
        /*0032*/ 	.short	(.L_306 - .L_305)
.L_305:
        /*0034*/ 	.word	0x00000100
        /*0038*/ 	.word	0x00000001
        /*003c*/ 	.word	0x00000001


	//----- nvinfo : EIATTR_CBANK_PARAM_SIZE
	.align		4
.L_306:
        /*0040*/ 	.byte	0x03, 0x19
        /*0042*/ 	.short	0x0428


	//----- nvinfo : EIATTR_PARAM_CBANK
	.align		4
        /*0044*/ 	.byte	0x04, 0x0a
        /*0046*/ 	.short	(.L_308 - .L_307)
	.align		4
.L_307:
        /*0048*/ 	.word	index@(.nv.constant0._ZN7cutlass13device_kernelIN5flash19enable_sm80_to_sm89INS1_16FlashAttnFwdSm80INS1_25CollectiveMainloopFwdSm80ILi8ELi1ELb0EN4cute5tupleIJNS5_1CILi128EEENS7_ILi96EEENS7_ILi256EEEEEELi256ENS_6half_tEfNS_4arch4Sm80ELb1ELb0ELb1ELb0ELb1ELb0ELb1ELb1EEENS1_21CollectiveEpilogueFwdINS6_IJS8_SA_S9_EEENS6_IJNS7_ILi1EEESI_SI_EEESC_SE_Li256ELb0ELb1ELb1ELb0EEENS1_30DynamicPersistentTileSchedulerILi256ELi256ELb1ELb1ELb0EEEEEEEEEvNT_6ParamsE)
        /*004c*/ 	.short	0x0380
        /*004e*/ 	.short	0x0428


	//----- nvinfo : EIATTR_SW_WAR
	.align		4
.L_308:
        /*0050*/ 	.byte	0x04, 0x36
        /*0052*/ 	.short	(.L_310 - .L_309)
.L_309:
        /*0054*/ 	.word	0x00000008
.L_310:


//--------------------- .nv.info._ZN7cutlass13device_kernelIN5flash19enable_sm80_to_sm89INS1_16FlashAttnFwdSm80INS1_25CollectiveMainloopFwdSm80ILi8ELi1ELb0EN4cute5tupleIJNS5_1CILi128EEENS7_ILi64EEENS7_ILi256EEEEEELi256ENS_6half_tEfNS_4arch4Sm80ELb1ELb0ELb1ELb1ELb1ELb0ELb1ELb1EEENS1_21CollectiveEpilogueFwdINS6_IJS8_SA_S9_EEENS6_IJNS7_ILi1EEESI_SI_EEESC_SE_Li256ELb1ELb1ELb1ELb0EEENS1_36VarlenDynamicPersistentTileSchedulerILi128ELi64ELi256ELi256ELb1ELb1ELb0ELb1ELb1ELb1EEEEEEEEEvNT_6ParamsE --------------------------
	.section	.nv.info._ZN7cutlass13device_kernelIN5flash19enable_sm80_to_sm89INS1_16FlashAttnFwdSm80INS1_25CollectiveMainloopFwdSm80ILi8ELi1ELb0EN4cute5tupleIJNS5_1CILi128EEENS7_ILi64EEENS7_ILi256EEEEEELi256ENS_6half_tEfNS_4arch4Sm80ELb1ELb0ELb1ELb1ELb1ELb0ELb1ELb1EEENS1_21CollectiveEpilogueFwdINS6_IJS8_SA_S9_EEENS6_IJNS7_ILi1EEESI_SI_EEESC_SE_Li256ELb1ELb1ELb1ELb0EEENS1_36VarlenDynamicPersistentTileSchedulerILi128ELi64ELi256ELi256ELb1ELb1ELb0ELb1ELb1ELb1EEEEEEEEEvNT_6ParamsE,"",@"SHT_CUDA_INFO"
	.sectionflags	@""
	.align	4


	//----- nvinfo : EIATTR_CUDA_API_VERSION
	.align		4
        /*0000*/ 	.byte	0x04, 0x37
        /*0002*/ 	.short	(.L_312 - .L_311)
.L_311:
        /*0004*/ 	.word	0x00000082


	//----- nvinfo : EIATTR_KPARAM_INFO
	.align		4
.L_312:
        /*0008*/ 	.byte	0x04, 0x17
        /*000a*/ 	.short	(.L_314 - .L_313)
.L_313:
        /*000c*/ 	.word	0x00000000
        /*0010*/ 	.short	0x0000
        /*0012*/ 	.short	0x0000
        /*0014*/ 	.byte	0x00, 0xf0, 0xe1, 0x10


	//----- nvinfo : EIATTR_SPARSE_MMA_MASK
	.align		4
.L_314:
        /*0018*/ 	.byte	0x03, 0x50
        /*001a*/ 	.short	0x0000


	//----- nvinfo : EIATTR_MAXREG_COUNT
	.align		4
        /*001c*/ 	.byte	0x03, 0x1b
        /*001e*/ 	.short	0x00ff


	//----- nvinfo : EIATTR_MERCURY_ISA_VERSION
	.align		4
        /*0020*/ 	.byte	0x03, 0x5f
        /*0022*/ 	.short	0x0101


	//----- nvinfo : EIATTR_VRC_CTA_INIT_COUNT
	.align		4
        /*0024*/ 	.byte	0x02, 0x4a
	.zero		1
	.zero		1


	//----- nvinfo : EIATTR_EXIT_INSTR_OFFSETS
	.align		4
        /*0028*/ 	.byte	0x04, 0x1c
        /*002a*/ 	.short	(.L_316 - .L_315)


	//   ....[0]....
.L_315:
        /*002c*/ 	.word	0x00000010


	//----- nvinfo : EIATTR_MAX_THREADS
	.align		4
.L_316:
        /*0030*/ 	.byte	0x04, 0x05
        /*0032*/ 	.short	(.L_318 - .L_317)
.L_317:
        /*0034*/ 	.word	0x00000100
        /*0038*/ 	.word	0x00000001
        /*003c*/ 	.word	0x00000001


	//----- nvinfo : EIATTR_CBANK_PARAM_SIZE
	.align		4
.L_318:
        /*0040*/ 	.byte	0x03, 0x19
        /*0042*/ 	.short	0x0438


	//----- nvinfo : EIATTR_PARAM_CBANK
	.align		4
        /*0044*/ 	.byte	0x04, 0x0a
        /*0046*/ 	.short	(.L_320 - .L_319)
	.align		4
.L_319:
        /*0048*/ 	.word	index@(.nv.constant0._ZN7cutlass13device_kernelIN5flash19enable_sm80_to_sm89INS1_16FlashAttnFwdSm80INS1_25CollectiveMainloopFwdSm80ILi8ELi1ELb0EN4cute5tupleIJNS5_1CILi128EEENS7_ILi64EEENS7_ILi256EEEEEELi256ENS_6half_tEfNS_4arch4Sm80ELb1ELb0ELb1ELb1ELb1ELb0ELb1ELb1EEENS1_21CollectiveEpilogueFwdINS6_IJS8_SA_S9_EEENS6_IJNS7_ILi1EEESI_SI_EEESC_SE_Li256ELb1ELb1ELb1ELb0EEENS1_36VarlenDynamicPersistentTileSchedulerILi128ELi64ELi256ELi256ELb1ELb1ELb0ELb1ELb1ELb1EEEEEEEEEvNT_6ParamsE)
        /*004c*/ 	.short	0x0380
        /*004e*/ 	.short	0x0438


	//----- nvinfo : EIATTR_SW_WAR
	.align		4
.L_320:
        /*0050*/ 	.byte	0x04, 0x36
        /*0052*/ 	.short	(.L_322 - .L_321)
.L_321:
        /*0054*/ 	.word	0x00000008
.L_322:


//--------------------- .nv.info._ZN7cutlass13device_kernelIN5flash19enable_sm80_to_sm89INS1_16FlashAttnFwdSm80INS1_25CollectiveMainloopFwdSm80ILi8ELi1ELb0EN4cute5tupleIJNS5_1CILi128EEENS7_ILi48EEENS7_ILi256EEEEEELi256ENS_6half_tEfNS_4arch4Sm80ELb1ELb0ELb1ELb1ELb1ELb1ELb1ELb1EEENS1_21CollectiveEpilogueFwdINS6_IJS8_SA_S9_EEENS6_IJNS7_ILi1EEESI_SI_EEESC_SE_Li256ELb1ELb1ELb1ELb0EEENS1_36VarlenDynamicPersistentTileSchedulerILi128ELi48ELi256ELi256ELb1ELb1ELb0ELb1ELb1ELb1EEEEEEEEEvNT_6ParamsE --------------------------
	.section	.nv.info._ZN7cutlass13device_kernelIN5flash19enable_sm80_to_sm89INS1_16FlashAttnFwdSm80INS1_25CollectiveMainloopFwdSm80ILi8ELi1ELb0EN4cute5tupleIJNS5_1CILi128EEENS7_ILi48EEENS7_ILi256EEEEEELi256ENS_6half_tEfNS_4arch4Sm80ELb1ELb0ELb1ELb1ELb1ELb1ELb1ELb1EEENS1_21CollectiveEpilogueFwdINS6_IJS8_SA_S9_EEENS6_IJNS7_ILi1EEESI_SI_EEESC_SE_Li256ELb1ELb1ELb1ELb0EEENS1_36VarlenDynamicPersistentTileSchedulerILi128ELi48ELi256ELi256ELb1ELb1ELb0ELb1ELb1ELb1EEEEEEEEEvNT_6ParamsE,"",@"SHT_CUDA_INFO"
	.sectionflags	@""
	.align	4


	//----- nvinfo : EIATTR_CUDA_API_VERSION
	.align		4
        /*0000*/ 	.byte	0x04, 0x37
        /*0002*/ 	.short	(.L_324 - .L_323)
.L_323:
        /*0004*/ 	.word	0x00000082


	//----- nvinfo : EIATTR_KPARAM_INFO
	.align		4
.L_324:
        /*0008*/ 	.byte	0x04, 0x17
        /*000a*/ 	.short	(.L_326 - .L_325)
.L_325:
        /*000c*/ 	.word	0x00000000
        /*0010*/ 	.short	0x0000
        /*0012*/ 	.short	0x0000
        /*0014*/ 	.byte	0x00, 0xf0, 0xe1, 0x10


	//----- nvinfo : EIATTR_SPARSE_MMA_MASK
	.align		4
.L_326:
        /*0018*/ 	.byte	0x03, 0x50
        /*001a*/ 	.short	0x0000


	//----- nvinfo : EIATTR_MAXREG_COUNT
	.align		4
        /*001c*/ 	.byte	0x03, 0x1b
        /*001e*/ 	.short	0x00ff


	//----- nvinfo : EIATTR_MERCURY_ISA_VERSION
	.align		4
        /*0020*/ 	.byte	0x03, 0x5f
        /*0022*/ 	.short	0x0101


	//----- nvinfo : EIATTR_VRC_CTA_INIT_COUNT
	.align		4
        /*0024*/ 	.byte	0x02, 0x4a
	.zero		1
	.zero		1


	//----- nvinfo : EIATTR_EXIT_INSTR_OFFSETS
	.align		4
        /*0028*/ 	.byte	0x04, 0x1c
        /*002a*/ 	.short	(.L_328 - .L_327)


	//   ....[0]....
.L_327:
        /*002c*/ 	.word	0x00000010


	//----- nvinfo : EIATTR_MAX_THREADS
	.align		4
.L_328:
        /*0030*/ 	.byte	0x04, 0x05
        /*0032*/ 	.short	(.L_330 - .L_329)
.L_329:
        /*0034*/ 	.word	0x00000100
        /*0038*/ 	.word	0x00000001
        /*003c*/ 	.word	0x00000001


	//----- nvinfo : EIATTR_CBANK_PARAM_SIZE
	.align		4
.L_330:
        /*0040*/ 	.byte	0x03, 0x19
        /*0042*/ 	.short	0x0438


	//----- nvinfo : EIATTR_PARAM_CBANK
	.align		4
        /*0044*/ 	.byte	0x04, 0x0a
        /*0046*/ 	.short	(.L_332 - .L_331)
	.align		4
.L_331:
        /*0048*/ 	.word	index@(.nv.constant0._ZN7cutlass13device_kernelIN5flash19enable_sm80_to_sm89INS1_16FlashAttnFwdSm80INS1_25CollectiveMainloopFwdSm80ILi8ELi1ELb0EN4cute5tupleIJNS5_1CILi128EEENS7_ILi48EEENS7_ILi256EEEEEELi256ENS_6half_tEfNS_4arch4Sm80ELb1ELb0ELb1ELb1ELb1ELb1ELb1ELb1EEENS1_21CollectiveEpilogueFwdINS6_IJS8_SA_S9_EEENS6_IJNS7_ILi1EEESI_SI_EEESC_SE_Li256ELb1ELb1ELb1ELb0EEENS1_36VarlenDynamicPersistentTileSchedulerILi128ELi48ELi256ELi256ELb1ELb1ELb0ELb1ELb1ELb1EEEEEEEEEvNT_6ParamsE)
        /*004c*/ 	.short	0x0380
        /*004e*/ 	.short	0x0438


	//----- nvinfo : EIATTR_SW_WAR
	.align		4
.L_332:
        /*0050*/ 	.byte	0x04, 0x36
        /*0052*/ 	.short	(.L_334 - .L_333)
.L_333:
        /*0054*/ 	.word	0x00000008
.L_334:


//--------------------- .nv.callgraph             --------------------------
	.section	.nv.callgraph,"",@"SHT_CUDA_CALLGRAPH"
	.align	4
	.sectionentsize	8
	.align		4
        /*0000*/ 	.word	0x00000000
	.align		4
        /*0004*/ 	.word	0xffffffff
	.align		4
        /*0008*/ 	.word	0x00000000
	.align		4
        /*000c*/ 	.word	0xfffffffe
	.align		4
        /*0010*/ 	.word	0x00000000
	.align		4
        /*0014*/ 	.word	0xfffffffd
	.align		4
        /*0018*/ 	.word	0x00000000
	.align		4
        /*001c*/ 	.word	0xfffffffc


//--------------------- .nv.constant4             --------------------------
	.section	.nv.constant4,"a",@progbits
	.align	8
	.align		8
.nv.constant4:
        /*0000*/ 	.dword	_ZN86_INTERNAL_97bd09b1_50_flash_fwd_hdim256_fp16_paged_split_softcap_sm80_cu_a6473388_30624cuda3std3__45__cpo5beginE
	.align		8
        /*0008*/ 	.dword	_ZN86_INTERNAL_97bd09b1_50_flash_fwd_hdim256_fp16_paged_split_softcap_sm80_cu_a6473388_30624cuda3std3__45__cpo3endE
	.align		8
        /*0010*/ 	.dword	_ZN86_INTERNAL_97bd09b1_50_flash_fwd_hdim256_fp16_paged_split_softcap_sm80_cu_a6473388_30624cuda3std3__45__cpo6cbeginE
	.align		8
        /*0018*/ 	.dword	_ZN86_INTERNAL_97bd09b1_50_flash_fwd_hdim256_fp16_paged_split_softcap_sm80_cu_a6473388_30624cuda3std3__45__cpo4cendE
	.align		8
        /*0020*/ 	.dword	_ZN86_INTERNAL_97bd09b1_50_flash_fwd_hdim256_fp16_paged_split_softcap_sm80_cu_a6473388_30624cuda3std3__488_GLOBAL__N__97bd09b1_50_flash_fwd_hdim256_fp16_paged_split_softcap_sm80_cu_a6473388_30626ignoreE
	.align		8
        /*0028*/ 	.dword	_ZN86_INTERNAL_97bd09b1_50_flash_fwd_hdim256_fp16_paged_split_softcap_sm80_cu_a6473388_30624cuda3std3__419piecewise_constructE
	.align		8
        /*0030*/ 	.dword	_ZN86_INTERNAL_97bd09b1_50_flash_fwd_hdim256_fp16_paged_split_softcap_sm80_cu_a6473388_30624cuda3std3__48in_placeE
	.align		8
        /*0038*/ 	.dword	_ZN86_INTERNAL_97bd09b1_50_flash_fwd_hdim256_fp16_paged_split_softcap_sm80_cu_a6473388_30624cuda3std6ranges3__45__cpo4swapE
	.align		8
        /*0040*/ 	.dword	_ZN86_INTERNAL_97bd09b1_50_flash_fwd_hdim256_fp16_paged_split_softcap_sm80_cu_a6473388_30624cuda3std6ranges3__45__cpo9iter_moveE
	.align		8
        /*0048*/ 	.dword	_ZN86_INTERNAL_97bd09b1_50_flash_fwd_hdim256_fp16_paged_split_softcap_sm80_cu_a6473388_30624cute7productE
	.align		8
        /*0050*/ 	.dword	_ZN86_INTERNAL_97bd09b1_50_flash_fwd_hdim256_fp16_paged_split_softcap_sm80_cu_a6473388_30624cute1_E


//--------------------- .text._ZN7cutlass13device_kernelIN5flash19enable_sm80_to_sm89INS1_16FlashAttnFwdSm80INS1_25CollectiveMainloopFwdSm80ILi8ELi1ELb1EN4cute5tupleIJNS5_1CILi128EEENS7_ILi64EEENS7_ILi256EEEEEELi256ENS_6half_tEfNS_4arch4Sm80ELb0ELb0ELb1ELb0ELb1ELb0ELb1ELb1EEENS1_21CollectiveEpilogueFwdINS6_IJS8_SA_S9_EEENS6_IJNS7_ILi1EEESI_SI_EEESC_SE_Li256ELb0ELb1ELb1ELb0EEENS1_19SingleTileSchedulerILb0ELb1ELb1ELi128EEEEEEEEEvNT_6ParamsE --------------------------
	.section	.text._ZN7cutlass13device_kernelIN5flash19enable_sm80_to_sm89INS1_16FlashAttnFwdSm80INS1_25CollectiveMainloopFwdSm80ILi8ELi1ELb1EN4cute5tupleIJNS5_1CILi128EEENS7_ILi64EEENS7_ILi256EEEEEELi256ENS_6half_tEfNS_4arch4Sm80ELb0ELb0ELb1ELb0ELb1ELb0ELb1ELb1EEENS1_21CollectiveEpilogueFwdINS6_IJS8_SA_S9_EEENS6_IJNS7_ILi1EEESI_SI_EEESC_SE_Li256ELb0ELb1ELb1ELb0EEENS1_19SingleTileSchedulerILb0ELb1ELb1ELi128EEEEEEEEEvNT_6ParamsE,"ax",@progbits
	.align	128
.text._ZN7cutlass13device_kernelIN5flash19enable_sm80_to_sm89INS1_16FlashAttnFwdSm80INS1_25CollectiveMainloopFwdSm80ILi8ELi1ELb1EN4cute5tupleIJNS5_1CILi128EEENS7_ILi64EEENS7_ILi256EEEEEELi256ENS_6half_tEfNS_4arch4Sm80ELb0ELb0ELb1ELb0ELb1ELb0ELb1ELb1EEENS1_21CollectiveEpilogueFwdINS6_IJS8_SA_S9_EEENS6_IJNS7_ILi1EEESI_SI_EEESC_SE_Li256ELb0ELb1ELb1ELb0EEENS1_19SingleTileSchedulerILb0ELb1ELb1ELi128EEEEEEEEEvNT_6ParamsE:
        .type           _ZN7cutlass13device_kernelIN5flash19enable_sm80_to_sm89INS1_16FlashAttnFwdSm80INS1_25CollectiveMainloopFwdSm80ILi8ELi1ELb1EN4cute5tupleIJNS5_1CILi128EEENS7_ILi64EEENS7_ILi256EEEEEELi256ENS_6half_tEfNS_4arch4Sm80ELb0ELb0ELb1ELb0ELb1ELb0ELb1ELb1EEENS1_21CollectiveEpilogueFwdINS6_IJS8_SA_S9_EEENS6_IJNS7_ILi1EEESI_SI_EEESC_SE_Li256ELb0ELb1ELb1ELb0EEENS1_19SingleTileSchedulerILb0ELb1ELb1ELi128EEEEEEEEEvNT_6ParamsE,@function
        .size           _ZN7cutlass13device_kernelIN5flash19enable_sm80_to_sm89INS1_16FlashAttnFwdSm80INS1_25CollectiveMainloopFwdSm80ILi8ELi1ELb1EN4cute5tupleIJNS5_1CILi128EEENS7_ILi64EEENS7_ILi256EEEEEELi256ENS_6half_tEfNS_4arch4Sm80ELb0ELb0ELb1ELb0ELb1ELb0ELb1ELb1EEENS1_21CollectiveEpilogueFwdINS6_IJS8_SA_S9_EEENS6_IJNS7_ILi1EEESI_SI_EEESC_SE_Li256ELb0ELb1ELb1ELb0EEENS1_19SingleTileSchedulerILb0ELb1ELb1ELi128EEEEEEEEEvNT_6ParamsE,(.L_x_18 - _ZN7cutlass13device_kernelIN5flash19enable_sm80_to_sm89INS1_16FlashAttnFwdSm80INS1_25CollectiveMainloopFwdSm80ILi8ELi1ELb1EN4cute5tupleIJNS5_1CILi128EEENS7_ILi64EEENS7_ILi256EEEEEELi256ENS_6half_tEfNS_4arch4Sm80ELb0ELb0ELb1ELb0ELb1ELb0ELb1ELb1EEENS1_21CollectiveEpilogueFwdINS6_IJS8_SA_S9_EEENS6_IJNS7_ILi1EEESI_SI_EEESC_SE_Li256ELb0ELb1ELb1ELb0EEENS1_19SingleTileSchedulerILb0ELb1ELb1ELi128EEEEEEEEEvNT_6ParamsE)
        .other          _ZN7cutlass13device_kernelIN5flash19enable_sm80_to_sm89INS1_16FlashAttnFwdSm80INS1_25CollectiveMainloopFwdSm80ILi8ELi1ELb1EN4cute5tupleIJNS5_1CILi128EEENS7_ILi64EEENS7_ILi256EEEEEELi256ENS_6half_tEfNS_4arch4Sm80ELb0ELb0ELb1ELb0ELb1ELb0ELb1ELb1EEENS1_21CollectiveEpilogueFwdINS6_IJS8_SA_S9_EEENS6_IJNS7_ILi1EEESI_SI_EEESC_SE_Li256ELb0ELb1ELb1ELb0EEENS1_19SingleTileSchedulerILb0ELb1ELb1ELi128EEEEEEEEEvNT_6ParamsE,@"STO_CUDA_ENTRY STV_DEFAULT"
_ZN7cutlass13device_kernelIN5flash19enable_sm80_to_sm89INS1_16FlashAttnFwdSm80INS1_25CollectiveMainloopFwdSm80ILi8ELi1ELb1EN4cute5tupleIJNS5_1CILi128EEENS7_ILi64EEENS7_ILi256EEEEEELi256ENS_6half_tEfNS_4arch4Sm80ELb0ELb0ELb1ELb0ELb1ELb0ELb1ELb1EEENS1_21CollectiveEpilogueFwdINS6_IJS8_SA_S9_EEENS6_IJNS7_ILi1EEESI_SI_EEESC_SE_Li256ELb0ELb1ELb1ELb0EEENS1_19SingleTileSchedulerILb0ELb1ELb1ELi128EEEEEEEEEvNT_6ParamsE:
[----:B------:R-:W-:Y:S01]  /*0000*/  LDC R1, c[0x0][0x37c] ;  /* 0x0000df00ff017b82 */ /* 0x000fe20000000800 */
[----:B------:R-:W-:Y:S05]  /*0010*/  EXIT ;  /* 0x000000000000794d */ /* 0x000fea0003800000 */
.L_x_0:
[----:B------:R-:W-:-:S00]  /*0020*/  BRA `(.L_x_0) ;  /* 0xfffffffc00fc7947 */ /* 0x000fc0000383ffff */
[----:B------:R-:W-:-:S00]  /*0030*/  NOP ;  /* 0x0000000000007918 */ /* 0x000fc00000000000 */
        /* <DEDUP_REMOVED lines=12> */
.L_x_18:


//--------------------- .text._ZN7cutlass13device_kernelIN5flash19enable_sm80_to_sm89INS1_16FlashAttnFwdSm80INS1_25CollectiveMainloopFwdSm80ILi8ELi1ELb1EN4cute5tupleIJNS5_1CILi128EEENS7_ILi48EEENS7_ILi256EEEEEELi256ENS_6half_tEfNS_4arch4Sm80ELb0ELb0ELb1ELb1ELb1ELb0ELb1ELb1EEENS1_21CollectiveEpilogueFwdINS6_IJS8_SA_S9_EEENS6_IJNS7_ILi1EEESI_SI_EEESC_SE_Li256ELb1ELb1ELb1ELb0EEENS1_36VarlenDynamicPersistentTileSchedulerILi128ELi48ELi256ELi256ELb1ELb1ELb0ELb0ELb1ELb1EEEEEEEEEvNT_6ParamsE --------------------------
	.section	.text._ZN7cutlass13device_kernelIN5flash19enable_sm80_to_sm89INS1_16FlashAttnFwdSm80INS1_25CollectiveMainloopFwdSm80ILi8ELi1ELb1EN4cute5tupleIJNS5_1CILi128EEENS7_ILi48EEENS7_ILi256EEEEEELi256ENS_6half_tEfNS_4arch4Sm80ELb0ELb0ELb1ELb1ELb1ELb0ELb1ELb1EEENS1_21CollectiveEpilogueFwdINS6_IJS8_SA_S9_EEENS6_IJNS7_ILi1EEESI_SI_EEESC_SE_Li256ELb1ELb1ELb1ELb0EEENS1_36VarlenDynamicPersistentTileSchedulerILi128ELi48ELi256ELi256ELb1ELb1ELb0ELb0ELb1ELb1EEEEEEEEEvNT_6ParamsE,"ax",@progbits
	.align	128
.text._ZN7cutlass13device_kernelIN5flash19enable_sm80_to_sm89INS1_16FlashAttnFwdSm80INS1_25CollectiveMainloopFwdSm80ILi8ELi1ELb1EN4cute5tupleIJNS5_1CILi128EEENS7_ILi48EEENS7_ILi256EEEEEELi256ENS_6half_tEfNS_4arch4Sm80ELb0ELb0ELb1ELb1ELb1ELb0ELb1ELb1EEENS1_21CollectiveEpilogueFwdINS6_IJS8_SA_S9_EEENS6_IJNS7_ILi1EEESI_SI_EEESC_SE_Li256ELb1ELb1ELb1ELb0EEENS1_36VarlenDynamicPersistentTileSchedulerILi128ELi48ELi256ELi256ELb1ELb1ELb0ELb0ELb1ELb1EEEEEEEEEvNT_6ParamsE:
        .type           _ZN7cutlass13device_kernelIN5flash19enable_sm80_to_sm89INS1_16FlashAttnFwdSm80INS1_25CollectiveMainloopFwdSm80ILi8ELi1ELb1EN4cute5tupleIJNS5_1CILi128EEENS7_ILi48EEENS7_ILi256EEEEEELi256ENS_6half_tEfNS_4arch4Sm80ELb0ELb0ELb1ELb1ELb1ELb0ELb1ELb1EEENS1_21CollectiveEpilogueFwdINS6_IJS8_SA_S9_EEENS6_IJNS7_ILi1EEESI_SI_EEESC_SE_Li256ELb1ELb1ELb1ELb0EEENS1_36VarlenDynamicPersistentTileSchedulerILi128ELi48ELi256ELi256ELb1ELb1ELb0ELb0ELb1ELb1EEEEEEEEEvNT_6ParamsE,@function
        .size           _ZN7cutlass13device_kernelIN5flash19enable_sm80_to_sm89INS1_16FlashAttnFwdSm80INS1_25CollectiveMainloopFwdSm80ILi8ELi1ELb1EN4cute5tupleIJNS5_1CILi128EEENS7_ILi48EEENS7_ILi256EEEEEELi256ENS_6half_tEfNS_4arch4Sm80ELb0ELb0ELb1ELb1ELb1ELb0ELb1ELb1EEENS1_21CollectiveEpilogueFwdINS6_IJS8_SA_S9_EEENS6_IJNS7_ILi1EEESI_SI_EEESC_SE_Li256ELb1ELb1ELb1ELb0EEENS1_36VarlenDynamicPersistentTileSchedulerILi128ELi48ELi256ELi256ELb1ELb1ELb0ELb0ELb1ELb1EEEEEEEEEvNT_6ParamsE,(.L_x_19 - _ZN7cutlass13device_kernelIN5flash19enable_sm80_to_sm89INS1_16FlashAttnFwdSm80INS1_25CollectiveMainloopFwdSm80ILi8ELi1ELb1EN4cute5tupleIJNS5_1CILi128EEENS7_ILi48EEENS7_ILi256EEEEEELi256ENS_6half_tEfNS_4arch4Sm80ELb0ELb0ELb1ELb1ELb1ELb0ELb1ELb1EEENS1_21CollectiveEpilogueFwdINS6_IJS8_SA_S9_EEENS6_IJNS7_ILi1EEESI_SI_EEESC_SE_Li256ELb1ELb1ELb1ELb0EEENS1_36VarlenDynamicPersistentTileSchedulerILi128ELi48ELi256ELi256ELb1ELb1ELb0ELb0ELb1ELb1EEEEEEEEEvNT_6ParamsE)
        .other          _ZN7cutlass13device_kernelIN5flash19enable_sm80_to_sm89INS1_16FlashAttnFwdSm80INS1_25CollectiveMainloopFwdSm80ILi8ELi1ELb1EN4cute5tupleIJNS5_1CILi128EEENS7_ILi48EEENS7_ILi256EEEEEELi256ENS_6half_tEfNS_4arch4Sm80ELb0ELb0ELb1ELb1ELb1ELb0ELb1ELb1EEENS1_21CollectiveEpilogueFwdINS6_IJS8_SA_S9_EEENS6_IJNS7_ILi1EEESI_SI_EEESC_SE_Li256ELb1ELb1ELb1ELb0EEENS1_36VarlenDynamicPersistentTileSchedulerILi128ELi48ELi256ELi256ELb1ELb1ELb0ELb0ELb1ELb1EEEEEEEEEvNT_6ParamsE,@"STO_CUDA_ENTRY STV_DEFAULT"
_ZN7cutlass13device_kernelIN5flash19enable_sm80_to_sm89INS1_16FlashAttnFwdSm80INS1_25CollectiveMainloopFwdSm80ILi8ELi1ELb1EN4cute5tupleIJNS5_1CILi128EEENS7_ILi48EEENS7_ILi256EEEEEELi256ENS_6half_tEfNS_4arch4Sm80ELb0ELb0ELb1ELb1ELb1ELb0ELb1ELb1EEENS1_21CollectiveEpilogueFwdINS6_IJS8_SA_S9_EEENS6_IJNS7_ILi1EEESI_SI_EEESC_SE_Li256ELb1ELb1ELb1ELb0EEENS1_36VarlenDynamicPersistentTileSchedulerILi128ELi48ELi256ELi256ELb1ELb1ELb0ELb0ELb1ELb1EEEEEEEEEvNT_6ParamsE:
[----:B------:R-:W-:Y:S01]  /*0000*/  LDC R1, c[0x0][0x37c] ;  /* 0x0000df00ff017b82 */ /* 0x000fe20000000800 */
[----:B------:R-:W-:Y:S05]  /*0010*/  EXIT ;  /* 0x000000000000794d */ /* 0x000fea0003800000 */
.L_x_1:
        /* <DEDUP_REMOVED lines=14> */
.L_x_19:


//--------------------- .text._ZN7cutlass13device_kernelIN5flash19enable_sm80_to_sm89INS1_16FlashAttnFwdSm80INS1_25CollectiveMainloopFwdSm80ILi8ELi1ELb0EN4cute5tupleIJNS5_1CILi128EEENS7_ILi32EEENS7_ILi256EEEEEELi256ENS_6half_tEfNS_4arch4Sm80ELb0ELb0ELb1ELb1ELb1ELb1ELb1ELb1EEENS1_21CollectiveEpilogueFwdINS6_IJS8_SA_S9_EEENS6_IJNS7_ILi1EEESI_SI_EEESC_SE_Li256ELb1ELb1ELb1ELb0EEENS1_36VarlenDynamicPersistentTileSchedulerILi128ELi32ELi256ELi256ELb1ELb1ELb0ELb0ELb1ELb1EEEEEEEEEvNT_6ParamsE --------------------------
	.section	.text._ZN7cutlass13device_kernelIN5flash19enable_sm80_to_sm89INS1_16FlashAttnFwdSm80INS1_25CollectiveMainloopFwdSm80ILi8ELi1ELb0EN4cute5tupleIJNS5_1CILi128EEENS7_ILi32EEENS7_ILi256EEEEEELi256ENS_6half_tEfNS_4arch4Sm80ELb0ELb0ELb1ELb1ELb1ELb1ELb1ELb1EEENS1_21CollectiveEpilogueFwdINS6_IJS8_SA_S9_EEENS6_IJNS7_ILi1EEESI_SI_EEESC_SE_Li256ELb1ELb1ELb1ELb0EEENS1_36VarlenDynamicPersistentTileSchedulerILi128ELi32ELi256ELi256ELb1ELb1ELb0ELb0ELb1ELb1EEEEEEEEEvNT_6ParamsE,"ax",@progbits
	.align	128
.text._ZN7cutlass13device_kernelIN5flash19enable_sm80_to_sm89INS1_16FlashAttnFwdSm80INS1_25CollectiveMainloopFwdSm80ILi8ELi1ELb0EN4cute5tupleIJNS5_1CILi128EEENS7_ILi32EEENS7_ILi256EEEEEELi256ENS_6half_tEfNS_4arch4Sm80ELb0ELb0ELb1ELb1ELb1ELb1ELb1ELb1EEENS1_21CollectiveEpilogueFwdINS6_IJS8_SA_S9_EEENS6_IJNS7_ILi1EEESI_SI_EEESC_SE_Li256ELb1ELb1ELb1ELb0EEENS1_36VarlenDynamicPersistentTileSchedulerILi128ELi32ELi256ELi256ELb1ELb1ELb0ELb0ELb1ELb1EEEEEEEEEvNT_6ParamsE:
        .type           _ZN7cutlass13device_kernelIN5flash19enable_sm80_to_sm89INS1_16FlashAttnFwdSm80INS1_25CollectiveMainloopFwdSm80ILi8ELi1ELb0EN4cute5tupleIJNS5_1CILi128EEENS7_ILi32EEENS7_ILi256EEEEEELi256ENS_6half_tEfNS_4arch4Sm80ELb0ELb0ELb1ELb1ELb1ELb1ELb1ELb1EEENS1_21CollectiveEpilogueFwdINS6_IJS8_SA_S9_EEENS6_IJNS7_ILi1EEESI_SI_EEESC_SE_Li256ELb1ELb1ELb1ELb0EEENS1_36VarlenDynamicPersistentTileSchedulerILi128ELi32ELi256ELi256ELb1ELb1ELb0ELb0ELb1ELb1EEEEEEEEEvNT_6ParamsE,@function
        .size           _ZN7cutlass13device_kernelIN5flash19enable_sm80_to_sm89INS1_16FlashAttnFwdSm80INS1_25CollectiveMainloopFwdSm80ILi8ELi1ELb0EN4cute5tupleIJNS5_1CILi128EEENS7_ILi32EEENS7_ILi256EEEEEELi256ENS_6half_tEfNS_4arch4Sm80ELb0ELb0ELb1ELb1ELb1ELb1ELb1ELb1EEENS1_21CollectiveEpilogueFwdINS6_IJS8_SA_S9_EEENS6_IJNS7_ILi1EEESI_SI_EEESC_SE_Li256ELb1ELb1ELb1ELb0EEENS1_36VarlenDynamicPersistentTileSchedulerILi128ELi32ELi256ELi256ELb1ELb1ELb0ELb0ELb1ELb1EEEEEEEEEvNT_6ParamsE,(.L_x_20 - _ZN7cutlass13device_kernelIN5flash19enable_sm80_to_sm89INS1_16FlashAttnFwdSm80INS1_25CollectiveMainloopFwdSm80ILi8ELi1ELb0EN4cute5tupleIJNS5_1CILi128EEENS7_ILi32EEENS7_ILi256EEEEEELi256ENS_6half_tEfNS_4arch4Sm80ELb0ELb0ELb1ELb1ELb1ELb1ELb1ELb1EEENS1_21CollectiveEpilogueFwdINS6_IJS8_SA_S9_EEENS6_IJNS7_ILi1EEESI_SI_EEESC_SE_Li256ELb1ELb1ELb1ELb0EEENS1_36VarlenDynamicPersistentTileSchedulerILi128ELi32ELi256ELi256ELb1ELb1ELb0ELb0ELb1ELb1EEEEEEEEEvNT_6ParamsE)
        .other          _ZN7cutlass13device_kernelIN5flash19enable_sm80_to_sm89INS1_16FlashAttnFwdSm80INS1_25CollectiveMainloopFwdSm80ILi8ELi1ELb0EN4cute5tupleIJNS5_1CILi128EEENS7_ILi32EEENS7_ILi256EEEEEELi256ENS_6half_tEfNS_4arch4Sm80ELb0ELb0ELb1ELb1ELb1ELb1ELb1ELb1EEENS1_21CollectiveEpilogueFwdINS6_IJS8_SA_S9_EEENS6_IJNS7_ILi1EEESI_SI_EEESC_SE_Li256ELb1ELb1ELb1ELb0EEENS1_36VarlenDynamicPersistentTileSchedulerILi128ELi32ELi256ELi256ELb1ELb1ELb0ELb0ELb1ELb1EEEEEEEEEvNT_6ParamsE,@"STO_CUDA_ENTRY STV_DEFAULT"
_ZN7cutlass13device_kernelIN5flash19enable_sm80_to_sm89INS1_16FlashAttnFwdSm80INS1_25CollectiveMainloopFwdSm80ILi8ELi1ELb0EN4cute5tupleIJNS5_1CILi128EEENS7_ILi32EEENS7_ILi256EEEEEELi256ENS_6half_tEfNS_4arch4Sm80ELb0ELb0ELb1ELb1ELb1ELb1ELb1ELb1EEENS1_21CollectiveEpilogueFwdINS6_IJS8_SA_S9_EEENS6_IJNS7_ILi1EEESI_SI_EEESC_SE_Li256ELb1ELb1ELb1ELb0EEENS1_36VarlenDynamicPersistentTileSchedulerILi128ELi32ELi256ELi256ELb1ELb1ELb0ELb0ELb1ELb1EEEEEEEEEvNT_6ParamsE:
[----:B------:R-:W-:Y:S01]  /*0000*/  LDC R1, c[0x0][0x37c] ;  /* 0x0000df00ff017b82 */ /* 0x000fe20000000800 */
[----:B------:R-:W-:Y:S05]  /*0010*/  EXIT ;  /* 0x000000000000794d */ /* 0x000fea0003800000 */
.L_x_2:
        /* <DEDUP_REMOVED lines=14> */
.L_x_20:


//--------------------- .text._ZN7cutlass13device_kernelIN5flash19enable_sm80_to_sm89INS1_16FlashAttnFwdSm80INS1_25CollectiveMainloopFwdSm80ILi8ELi1ELb1EN4cute5tupleIJNS5_1CILi128EEENS7_ILi48EEENS7_ILi256EEEEEELi256ENS_6half_tEfNS_4arch4Sm80ELb0ELb1ELb1ELb0ELb1ELb0ELb1ELb1EEENS1_21CollectiveEpilogueFwdINS6_IJS8_SA_S9_EEENS6_IJNS7_ILi1EEESI_SI_EEESC_SE_Li256ELb0ELb1ELb1ELb0EEENS1_19SingleTileSchedulerILb0ELb1ELb1ELi128EEEEEEEEEvNT_6ParamsE --------------------------
	.section	.text._ZN7cutlass13device_kernelIN5flash19enable_sm80_to_sm89INS1_16FlashAttnFwdSm80INS1_25CollectiveMainloopFwdSm80ILi8ELi1ELb1EN4cute5tupleIJNS5_1CILi128EEENS7_ILi48EEENS7_ILi256EEEEEELi256ENS_6half_tEfNS_4arch4Sm80ELb0ELb1ELb1ELb0ELb1ELb0ELb1ELb1EEENS1_21CollectiveEpilogueFwdINS6_IJS8_SA_S9_EEENS6_IJNS7_ILi1EEESI_SI_EEESC_SE_Li256ELb0ELb1ELb1ELb0EEENS1_19SingleTileSchedulerILb0ELb1ELb1ELi128EEEEEEEEEvNT_6ParamsE,"ax",@progbits
	.align	128
.text._ZN7cutlass13device_kernelIN5flash19enable_sm80_to_sm89INS1_16FlashAttnFwdSm80INS1_25CollectiveMainloopFwdSm80ILi8ELi1ELb1EN4cute5tupleIJNS5_1CILi128EEENS7_ILi48EEENS7_ILi256EEEEEELi256ENS_6half_tEfNS_4arch4Sm80ELb0ELb1ELb1ELb0ELb1ELb0ELb1ELb1EEENS1_21CollectiveEpilogueFwdINS6_IJS8_SA_S9_EEENS6_IJNS7_ILi1EEESI_SI_EEESC_SE_Li256ELb0ELb1ELb1ELb0EEENS1_19SingleTileSchedulerILb0ELb1ELb1ELi128EEEEEEEEEvNT_6ParamsE:
        .type           _ZN7cutlass13device_kernelIN5flash19enable_sm80_to_sm89INS1_16FlashAttnFwdSm80INS1_25CollectiveMainloopFwdSm80ILi8ELi1ELb1EN4cute5tupleIJNS5_1CILi128EEENS7_ILi48EEENS7_ILi256EEEEEELi256ENS_6half_tEfNS_4arch4Sm80ELb0ELb1ELb1ELb0ELb1ELb0ELb1ELb1EEENS1_21CollectiveEpilogueFwdINS6_IJS8_SA_S9_EEENS6_IJNS7_ILi1EEESI_SI_EEESC_SE_Li256ELb0ELb1ELb1ELb0EEENS1_19SingleTileSchedulerILb0ELb1ELb1ELi128EEEEEEEEEvNT_6ParamsE,@function
        .size           _ZN7cutlass13device_kernelIN5flash19enable_sm80_to_sm89INS1_16FlashAttnFwdSm80INS1_25CollectiveMainloopFwdSm80ILi8ELi1ELb1EN4cute5tupleIJNS5_1CILi128EEENS7_ILi48EEENS7_ILi256EEEEEELi256ENS_6half_tEfNS_4arch4Sm80ELb0ELb1ELb1ELb0ELb1ELb0ELb1ELb1EEENS1_21CollectiveEpilogueFwdINS6_IJS8_SA_S9_EEENS6_IJNS7_ILi1EEESI_SI_EEESC_SE_Li256ELb0ELb1ELb1ELb0EEENS1_19SingleTileSchedulerILb0ELb1ELb1ELi128EEEEEEEEEvNT_6ParamsE,(.L_x_21 - _ZN7cutlass13device_kernelIN5flash19enable_sm80_to_sm89INS1_16FlashAttnFwdSm80INS1_25CollectiveMainloopFwdSm80ILi8ELi1ELb1EN4cute5tupleIJNS5_1CILi128EEENS7_ILi48EEENS7_ILi256EEEEEELi256ENS_6half_tEfNS_4arch4Sm80ELb0ELb1ELb1ELb0ELb1ELb0ELb1ELb1EEENS1_21CollectiveEpilogueFwdINS6_IJS8_SA_S9_EEENS6_IJNS7_ILi1EEESI_SI_EEESC_SE_Li256ELb0ELb1ELb1ELb0EEENS1_19SingleTileSchedulerILb0ELb1ELb1ELi128EEEEEEEEEvNT_6ParamsE)
        .other          _ZN7cutlass13device_kernelIN5flash19enable_sm80_to_sm89INS1_16FlashAttnFwdSm80INS1_25CollectiveMainloopFwdSm80ILi8ELi1ELb1EN4cute5tupleIJNS5_1CILi128EEENS7_ILi48EEENS7_ILi256EEEEEELi256ENS_6half_tEfNS_4arch4Sm80ELb0ELb1ELb1ELb0ELb1ELb0ELb1ELb1EEENS1_21CollectiveEpilogueFwdINS6_IJS8_SA_S9_EEENS6_IJNS7_ILi1EEESI_SI_EEESC_SE_Li256ELb0ELb1ELb1ELb0EEENS1_19SingleTileSchedulerILb0ELb1ELb1ELi128EEEEEEEEEvNT_6ParamsE,@"STO_CUDA_ENTRY STV_DEFAULT"
_ZN7cutlass13device_kernelIN5flash19enable_sm80_to_sm89INS1_16FlashAttnFwdSm80INS1_25CollectiveMainloopFwdSm80ILi8ELi1ELb1EN4cute5tupleIJNS5_1CILi128EEENS7_ILi48EEENS7_ILi256EEEEEELi256ENS_6half_tEfNS_4arch4Sm80ELb0ELb1ELb1ELb0ELb1ELb0ELb1ELb1EEENS1_21CollectiveEpilogueFwdINS6_IJS8_SA_S9_EEENS6_IJNS7_ILi1EEESI_SI_EEESC_SE_Li256ELb0ELb1ELb1ELb0EEENS1_19SingleTileSchedulerILb0ELb1ELb1ELi128EEEEEEEEEvNT_6ParamsE:
[----:B------:R-:W-:Y:S01]  /*0000*/  LDC R1, c[0x0][0x37c] ;  /* 0x0000df00ff017b82 */ /* 0x000fe20000000800 */
[----:B------:R-:W-:Y:S05]  /*0010*/  EXIT ;  /* 0x000000000000794d */ /* 0x000fea0003800000 */
.L_x_3:
        /* <DEDUP_REMOVED lines=14> */
.L_x_21:


//--------------------- .text._ZN7cutlass13device_kernelIN5flash19enable_sm80_to_sm89INS1_16FlashAttnFwdSm80INS1_25CollectiveMainloopFwdSm80ILi8ELi1ELb1EN4cute5tupleIJNS5_1CILi128EEENS7_ILi48EEENS7_ILi256EEEEEELi256ENS_6half_tEfNS_4arch4Sm80ELb0ELb1ELb1ELb1ELb1ELb0ELb1ELb1EEENS1_21CollectiveEpilogueFwdINS6_IJS8_SA_S9_EEENS6_IJNS7_ILi1EEESI_SI_EEESC_SE_Li256ELb1ELb1ELb1ELb0EEENS1_36VarlenDynamicPersistentTileSchedulerILi128ELi48ELi256ELi256ELb1ELb1ELb0ELb1ELb0ELb1EEEEEEEEEvNT_6ParamsE --------------------------
	.section	.text._ZN7cutlass13device_kernelIN5flash19enable_sm80_to_sm89INS1_16FlashAttnFwdSm80INS1_25CollectiveMainloopFwdSm80ILi8ELi1ELb1EN4cute5tupleIJNS5_1CILi128EEENS7_ILi48EEENS7_ILi256EEEEEELi256ENS_6half_tEfNS_4arch4Sm80ELb0ELb1ELb1ELb1ELb1ELb0ELb1ELb1EEENS1_21CollectiveEpilogueFwdINS6_IJS8_SA_S9_EEENS6_IJNS7_ILi1EEESI_SI_EEESC_SE_Li256ELb1ELb1ELb1ELb0EEENS1_36VarlenDynamicPersistentTileSchedulerILi128ELi48ELi256ELi256ELb1ELb1ELb0ELb1ELb0ELb1EEEEEEEEEvNT_6ParamsE,"ax",@progbits
	.align	128
.text._ZN7cutlass13device_kernelIN5flash19enable_sm80_to_sm89INS1_16FlashAttnFwdSm80INS1_25CollectiveMainloopFwdSm80ILi8ELi1ELb1EN4cute5tupleIJNS5_1CILi128EEENS7_ILi48EEENS7_ILi256EEEEEELi256ENS_6half_tEfNS_4arch4Sm80ELb0ELb1ELb1ELb1ELb1ELb0ELb1ELb1EEENS1_21CollectiveEpilogueFwdINS6_IJS8_SA_S9_EEENS6_IJNS7_ILi1EEESI_SI_EEESC_SE_Li256ELb1ELb1ELb1ELb0EEENS1_36VarlenDynamicPersistentTileSchedulerILi128ELi48ELi256ELi256ELb1ELb1ELb0ELb1ELb0ELb1EEEEEEEEEvNT_6ParamsE:
        .type           _ZN7cutlass13device_kernelIN5flash19enable_sm80_to_sm89INS1_16FlashAttnFwdSm80INS1_25CollectiveMainloopFwdSm80ILi8ELi1ELb1EN4cute5tupleIJNS5_1CILi128EEENS7_ILi48EEENS7_ILi256EEEEEELi256ENS_6half_tEfNS_4arch4Sm80ELb0ELb1ELb1ELb1ELb1ELb0ELb1ELb1EEENS1_21CollectiveEpilogueFwdINS6_IJS8_SA_S9_EEENS6_IJNS7_ILi1EEESI_SI_EEESC_SE_Li256ELb1ELb1ELb1ELb0EEENS1_36VarlenDynamicPersistentTileSchedulerILi128ELi48ELi256ELi256ELb1ELb1ELb0ELb1ELb0ELb1EEEEEEEEEvNT_6ParamsE,@function
        .size           _ZN7cutlass13device_kernelIN5flash19enable_sm80_to_sm89INS1_16FlashAttnFwdSm80INS1_25CollectiveMainloopFwdSm80ILi8ELi1ELb1EN4cute5tupleIJNS5_1CILi128EEENS7_ILi48EEENS7_ILi256EEEEEELi256ENS_6half_tEfNS_4arch4Sm80ELb0ELb1ELb1ELb1ELb1ELb0ELb1ELb1EEENS1_21CollectiveEpilogueFwdINS6_IJS8_SA_S9_EEENS6_IJNS7_ILi1EEESI_SI_EEESC_SE_Li256ELb1ELb1ELb1ELb0EEENS1_36VarlenDynamicPersistentTileSchedulerILi128ELi48ELi256ELi256ELb1ELb1ELb0ELb1ELb0ELb1EEEEEEEEEvNT_6ParamsE,(.L_x_22 - _ZN7cutlass13device_kernelIN5flash19enable_sm80_to_sm89INS1_16FlashAttnFwdSm80INS1_25CollectiveMainloopFwdSm80ILi8ELi1ELb1EN4cute5tupleIJNS5_1CILi128EEENS7_ILi48EEENS7_ILi256EEEEEELi256ENS_6half_tEfNS_4arch4Sm80ELb0ELb1ELb1ELb1ELb1ELb0ELb1ELb1EEENS1_21CollectiveEpilogueFwdINS6_IJS8_SA_S9_EEENS6_IJNS7_ILi1EEESI_SI_EEESC_SE_Li256ELb1ELb1ELb1ELb0EEENS1_36VarlenDynamicPersistentTileSchedulerILi128ELi48ELi256ELi256ELb1ELb1ELb0ELb1ELb0ELb1EEEEEEEEEvNT_6ParamsE)
        .other          _ZN7cutlass13device_kernelIN5flash19enable_sm80_to_sm89INS1_16FlashAttnFwdSm80INS1_25CollectiveMainloopFwdSm80ILi8ELi1ELb1EN4cute5tupleIJNS5_1CILi128EEENS7_ILi48EEENS7_ILi256EEEEEELi256ENS_6half_tEfNS_4arch4Sm80ELb0ELb1ELb1ELb1ELb1ELb0ELb1ELb1EEENS1_21CollectiveEpilogueFwdINS6_IJS8_SA_S9_EEENS6_IJNS7_ILi1EEESI_SI_EEESC_SE_Li256ELb1ELb1ELb1ELb0EEENS1_36VarlenDynamicPersistentTileSchedulerILi128ELi48ELi256ELi256ELb1ELb1ELb0ELb1ELb0ELb1EEEEEEEEEvNT_6ParamsE,@"STO_CUDA_ENTRY STV_DEFAULT"
_ZN7cutlass13device_kernelIN5flash19enable_sm80_to_sm89INS1_16FlashAttnFwdSm80INS1_25CollectiveMainloopFwdSm80ILi8ELi1ELb1EN4cute5tupleIJNS5_1CILi128EEENS7_ILi48EEENS7_ILi256EEEEEELi256ENS_6half_tEfNS_4arch4Sm80ELb0ELb1ELb1ELb1ELb1ELb0ELb1ELb1EEENS1_21CollectiveEpilogueFwdINS6_IJS8_SA_S9_EEENS6_IJNS7_ILi1EEESI_SI_EEESC_SE_Li256ELb1ELb1ELb1ELb0EEENS1_36VarlenDynamicPersistentTileSchedulerILi128ELi48ELi256ELi256ELb1ELb1ELb0ELb1ELb0ELb1EEEEEEEEEvNT_6ParamsE:
[----:B------:R-:W-:Y:S01]  /*0000*/  LDC R1, c[0x0][0x37c] ;  /* 0x0000df00ff017b82 */ /* 0x000fe20000000800 */
[----:B------:R-:W-:Y:S05]  /*0010*/  EXIT ;  /* 0x000000000000794d */ /* 0x000fea0003800000 */
.L_x_4:
        /* <DEDUP_REMOVED lines=14> */
.L_x_22:


//--------------------- .text._ZN7cutlass13device_kernelIN5flash19enable_sm80_to_sm89INS1_16FlashAttnFwdSm80INS1_25CollectiveMainloopFwdSm80ILi8ELi1ELb0EN4cute5tupleIJNS5_1CILi128EEENS7_ILi32EEENS7_ILi256EEEEEELi256ENS_6half_tEfNS_4arch4Sm80ELb0ELb1ELb1ELb1ELb1ELb1ELb1ELb1EEENS1_21CollectiveEpilogueFwdINS6_IJS8_SA_S9_EEENS6_IJNS7_ILi1EEESI_SI_EEESC_SE_Li256ELb1ELb1ELb1ELb0EEENS1_36VarlenDynamicPersistentTileSchedulerILi128ELi32ELi256ELi256ELb1ELb1ELb0ELb1ELb0ELb1EEEEEEEEEvNT_6ParamsE --------------------------
	.section	.text._ZN7cutlass13device_kernelIN5flash19enable_sm80_to_sm89INS1_16FlashAttnFwdSm80INS1_25CollectiveMainloopFwdSm80ILi8ELi1ELb0EN4cute5tupleIJNS5_1CILi128EEENS7_ILi32EEENS7_ILi256EEEEEELi256ENS_6half_tEfNS_4arch4Sm80ELb0ELb1ELb1ELb1ELb1ELb1ELb1ELb1EEENS1_21CollectiveEpilogueFwdINS6_IJS8_SA_S9_EEENS6_IJNS7_ILi1EEESI_SI_EEESC_SE_Li256ELb1ELb1ELb1ELb0EEENS1_36VarlenDynamicPersistentTileSchedulerILi128ELi32ELi256ELi256ELb1ELb1ELb0ELb1ELb0ELb1EEEEEEEEEvNT_6ParamsE,"ax",@progbits
	.align	128
.text._ZN7cutlass13device_kernelIN5flash19enable_sm80_to_sm89INS1_16FlashAttnFwdSm80INS1_25CollectiveMainloopFwdSm80ILi8ELi1ELb0EN4cute5tupleIJNS5_1CILi128EEENS7_ILi32EEENS7_ILi256EEEEEELi256ENS_6half_tEfNS_4arch4Sm80ELb0ELb1ELb1ELb1ELb1ELb1ELb1ELb1EEENS1_21CollectiveEpilogueFwdINS6_IJS8_SA_S9_EEENS6_IJNS7_ILi1EEESI_SI_EEESC_SE_Li256ELb1ELb1ELb1ELb0EEENS1_36VarlenDynamicPersistentTileSchedulerILi128ELi32ELi256ELi256ELb1ELb1ELb0ELb1ELb0ELb1EEEEEEEEEvNT_6ParamsE:
        .type           _ZN7cutlass13device_kernelIN5flash19enable_sm80_to_sm89INS1_16FlashAttnFwdSm80INS1_25CollectiveMainloopFwdSm80ILi8ELi1ELb0EN4cute5tupleIJNS5_1CILi128EEENS7_ILi32EEENS7_ILi256EEEEEELi256ENS_6half_tEfNS_4arch4Sm80ELb0ELb1ELb1ELb1ELb1ELb1ELb1ELb1EEENS1_21CollectiveEpilogueFwdINS6_IJS8_SA_S9_EEENS6_IJNS7_ILi1EEESI_SI_EEESC_SE_Li256ELb1ELb1ELb1ELb0EEENS1_36VarlenDynamicPersistentTileSchedulerILi128ELi32ELi256ELi256ELb1ELb1ELb0ELb1ELb0ELb1EEEEEEEEEvNT_6ParamsE,@function
        .size           _ZN7cutlass13device_kernelIN5flash19enable_sm80_to_sm89INS1_16FlashAttnFwdSm80INS1_25CollectiveMainloopFwdSm80ILi8ELi1ELb0EN4cute5tupleIJNS5_1CILi128EEENS7_ILi32EEENS7_ILi256EEEEEELi256ENS_6half_tEfNS_4arch4Sm80ELb0ELb1ELb1ELb1ELb1ELb1ELb1ELb1EEENS1_21CollectiveEpilogueFwdINS6_IJS8_SA_S9_EEENS6_IJNS7_ILi1EEESI_SI_EEESC_SE_Li256ELb1ELb1ELb1ELb0EEENS1_36VarlenDynamicPersistentTileSchedulerILi128ELi32ELi256ELi256ELb1ELb1ELb0ELb1ELb0ELb1EEEEEEEEEvNT_6ParamsE,(.L_x_23 - _ZN7cutlass13device_kernelIN5flash19enable_sm80_to_sm89INS1_16FlashAttnFwdSm80INS1_25CollectiveMainloopFwdSm80ILi8ELi1ELb0EN4cute5tupleIJNS5_1CILi128EEENS7_ILi32EEENS7_ILi256EEEEEELi256ENS_6half_tEfNS_4arch4Sm80ELb0ELb1ELb1ELb1ELb1ELb1ELb1ELb1EEENS1_21CollectiveEpilogueFwdINS6_IJS8_SA_S9_EEENS6_IJNS7_ILi1EEESI_SI_EEESC_SE_Li256ELb1ELb1ELb1ELb0EEENS1_36VarlenDynamicPersistentTileSchedulerILi128ELi32ELi256ELi256ELb1ELb1ELb0ELb1ELb0ELb1EEEEEEEEEvNT_6ParamsE)
        .other          _ZN7cutlass13device_kernelIN5flash19enable_sm80_to_sm89INS1_16FlashAttnFwdSm80INS1_25CollectiveMainloopFwdSm80ILi8ELi1ELb0EN4cute5tupleIJNS5_1CILi128EEENS7_ILi32EEENS7_ILi256EEEEEELi256ENS_6half_tEfNS_4arch4Sm80ELb0ELb1ELb1ELb1ELb1ELb1ELb1ELb1EEENS1_21CollectiveEpilogueFwdINS6_IJS8_SA_S9_EEENS6_IJNS7_ILi1EEESI_SI_EEESC_SE_Li256ELb1ELb1ELb1ELb0EEENS1_36VarlenDynamicPersistentTileSchedulerILi128ELi32ELi256ELi256ELb1ELb1ELb0ELb1ELb0ELb1EEEEEEEEEvNT_6ParamsE,@"STO_CUDA_ENTRY STV_DEFAULT"
_ZN7cutlass13device_kernelIN5flash19enable_sm80_to_sm89INS1_16FlashAttnFwdSm80INS1_25CollectiveMainloopFwdSm80ILi8ELi1ELb0EN4cute5tupleIJNS5_1CILi128EEENS7_ILi32EEENS7_ILi256EEEEEELi256ENS_6half_tEfNS_4arch4Sm80ELb0ELb1ELb1ELb1ELb1ELb1ELb1ELb1EEENS1_21CollectiveEpilogueFwdINS6_IJS8_SA_S9_EEENS6_IJNS7_ILi1EEESI_SI_EEESC_SE_Li256ELb1ELb1ELb1ELb0EEENS1_36VarlenDynamicPersistentTileSchedulerILi128ELi32ELi256ELi256ELb1ELb1ELb0ELb1ELb0ELb1EEEEEEEEEvNT_6ParamsE:
[----:B------:R-:W-:Y:S01]  /*0000*/  LDC R1, c[0x0][0x37c] ;  /* 0x0000df00ff017b82 */ /* 0x000fe20000000800 */
[----:B------:R-:W-:Y:S05]  /*0010*/  EXIT ;  /* 0x000000000000794d */ /* 0x000fea0003800000 */
.L_x_5:
        /* <DEDUP_REMOVED lines=14> */
.L_x_23:


//--------------------- .text._ZN7cutlass13device_kernelIN5flash19enable_sm80_to_sm89INS1_16FlashAttnFwdSm80INS1_25CollectiveMainloopFwdSm80ILi8ELi1ELb1EN4cute5tupleIJNS5_1CILi128EEENS7_ILi64EEENS7_ILi256EEEEEELi256ENS_6half_tEfNS_4arch4Sm80ELb1ELb0ELb1ELb0ELb1ELb0ELb1ELb1EEENS1_21CollectiveEpilogueFwdINS6_IJS8_SA_S9_EEENS6_IJNS7_ILi1EEESI_SI_EEESC_SE_Li256ELb0ELb1ELb1ELb0EEENS1_30DynamicPersistentTileSchedulerILi256ELi256ELb1ELb1ELb0EEEEEEEEEvNT_6ParamsE --------------------------
	.section	.text._ZN7cutlass13device_kernelIN5flash19enable_sm80_to_sm89INS1_16FlashAttnFwdSm80INS1_25CollectiveMainloopFwdSm80ILi8ELi1ELb1EN4cute5tupleIJNS5_1CILi128EEENS7_ILi64EEENS7_ILi256EEEEEELi256ENS_6half_tEfNS_4arch4Sm80ELb1ELb0ELb1ELb0ELb1ELb0ELb1ELb1EEENS1_21CollectiveEpilogueFwdINS6_IJS8_SA_S9_EEENS6_IJNS7_ILi1EEESI_SI_EEESC_SE_Li256ELb0ELb1ELb1ELb0EEENS1_30DynamicPersistentTileSchedulerILi256ELi256ELb1ELb1ELb0EEEEEEEEEvNT_6ParamsE,"ax",@progbits
	.align	128
.text._ZN7cutlass13device_kernelIN5flash19enable_sm80_to_sm89INS1_16FlashAttnFwdSm80INS1_25CollectiveMainloopFwdSm80ILi8ELi1ELb1EN4cute5tupleIJNS5_1CILi128EEENS7_ILi64EEENS7_ILi256EEEEEELi256ENS_6half_tEfNS_4arch4Sm80ELb1ELb0ELb1ELb0ELb1ELb0ELb1ELb1EEENS1_21CollectiveEpilogueFwdINS6_IJS8_SA_S9_EEENS6_IJNS7_ILi1EEESI_SI_EEESC_SE_Li256ELb0ELb1ELb1ELb0EEENS1_30DynamicPersistentTileSchedulerILi256ELi256ELb1ELb1ELb0EEEEEEEEEvNT_6ParamsE:
        .type           _ZN7cutlass13device_kernelIN5flash19enable_sm80_to_sm89INS1_16FlashAttnFwdSm80INS1_25CollectiveMainloopFwdSm80ILi8ELi1ELb1EN4cute5tupleIJNS5_1CILi128EEENS7_ILi64EEENS7_ILi256EEEEEELi256ENS_6half_tEfNS_4arch4Sm80ELb1ELb0ELb1ELb0ELb1ELb0ELb1ELb1EEENS1_21CollectiveEpilogueFwdINS6_IJS8_SA_S9_EEENS6_IJNS7_ILi1EEESI_SI_EEESC_SE_Li256ELb0ELb1ELb1ELb0EEENS1_30DynamicPersistentTileSchedulerILi256ELi256ELb1ELb1ELb0EEEEEEEEEvNT_6ParamsE,@function
        .size           _ZN7cutlass13device_kernelIN5flash19enable_sm80_to_sm89INS1_16FlashAttnFwdSm80INS1_25CollectiveMainloopFwdSm80ILi8ELi1ELb1EN4cute5tupleIJNS5_1CILi128EEENS7_ILi64EEENS7_ILi256EEEEEELi256ENS_6half_tEfNS_4arch4Sm80ELb1ELb0ELb1ELb0ELb1ELb0ELb1ELb1EEENS1_21CollectiveEpilogueFwdINS6_IJS8_SA_S9_EEENS6_IJNS7_ILi1EEESI_SI_EEESC_SE_Li256ELb0ELb1ELb1ELb0EEENS1_30DynamicPersistentTileSchedulerILi256ELi256ELb1ELb1ELb0EEEEEEEEEvNT_6ParamsE,(.L_x_24 - _ZN7cutlass13device_kernelIN5flash19enable_sm80_to_sm89INS1_16FlashAttnFwdSm80INS1_25CollectiveMainloopFwdSm80ILi8ELi1ELb1EN4cute5tupleIJNS5_1CILi128EEENS7_ILi64EEENS7_ILi256EEEEEELi256ENS_6half_tEfNS_4arch4Sm80ELb1ELb0ELb1ELb0ELb1ELb0ELb1ELb1EEENS1_21CollectiveEpilogueFwdINS6_IJS8_SA_S9_EEENS6_IJNS7_ILi1EEESI_SI_EEESC_SE_Li256ELb0ELb1ELb1ELb0EEENS1_30DynamicPersistentTileSchedulerILi256ELi256ELb1ELb1ELb0EEEEEEEEEvNT_6ParamsE)
        .other          _ZN7cutlass13device_kernelIN5flash19enable_sm80_to_sm89INS1_16FlashAttnFwdSm80INS1_25CollectiveMainloopFwdSm80ILi8ELi1ELb1EN4cute5tupleIJNS5_1CILi128EEENS7_ILi64EEENS7_ILi256EEEEEELi256ENS_6half_tEfNS_4arch4Sm80ELb1ELb0ELb1ELb0ELb1ELb0ELb1ELb1EEENS1_21CollectiveEpilogueFwdINS6_IJS8_SA_S9_EEENS6_IJNS7_ILi1EEESI_SI_EEESC_SE_Li256ELb0ELb1ELb1ELb0EEENS1_30DynamicPersistentTileSchedulerILi256ELi256ELb1ELb1ELb0EEEEEEEEEvNT_6ParamsE,@"STO_CUDA_ENTRY STV_DEFAULT"
_ZN7cutlass13device_kernelIN5flash19enable_sm80_to_sm89INS1_16FlashAttnFwdSm80INS1_25CollectiveMainloopFwdSm80ILi8ELi1ELb1EN4cute5tupleIJNS5_1CILi128EEENS7_ILi64EEENS7_ILi256EEEEEELi256ENS_6half_tEfNS_4arch4Sm80ELb1ELb0ELb1ELb0ELb1ELb0ELb1ELb1EEENS1_21CollectiveEpilogueFwdINS6_IJS8_SA_S9_EEENS6_IJNS7_ILi1EEESI_SI_EEESC_SE_Li256ELb0ELb1ELb1ELb0EEENS1_30DynamicPersistentTileSchedulerILi256ELi256ELb1ELb1ELb0EEEEEEEEEvNT_6ParamsE:
[----:B------:R-:W-:Y:S01]  /*0000*/  LDC R1, c[0x0][0x37c] ;  /* 0x0000df00ff017b82 */ /* 0x000fe20000000800 */
[----:B------:R-:W-:Y:S05]  /*0010*/  EXIT ;  /* 0x000000000000794d */ /* 0x000fea0003800000 */
.L_x_6:
        /* <DEDUP_REMOVED lines=14> */
.L_x_24:


//--------------------- .text._ZN7cutlass13device_kernelIN5flash19enable_sm80_to_sm89INS1_16FlashAttnFwdSm80INS1_25CollectiveMainloopFwdSm80ILi8ELi1ELb1EN4cute5tupleIJNS5_1CILi128EEENS7_ILi48EEENS7_ILi256EEEEEELi256ENS_6half_tEfNS_4arch4Sm80ELb1ELb0ELb1ELb1ELb1ELb0ELb1ELb1EEENS1_21CollectiveEpilogueFwdINS6_IJS8_SA_S9_EEENS6_IJNS7_ILi1EEESI_SI_EEESC_SE_Li256ELb1ELb1ELb1ELb0EEENS1_36VarlenDynamicPersistentTileSchedulerILi128ELi48ELi256ELi256ELb1ELb1ELb0ELb1ELb1ELb1EEEEEEEEEvNT_6ParamsE --------------------------
	.section	.text._ZN7cutlass13device_kernelIN5flash19enable_sm80_to_sm89INS1_16FlashAttnFwdSm80INS1_25CollectiveMainloopFwdSm80ILi8ELi1ELb1EN4cute5tupleIJNS5_1CILi128EEENS7_ILi48EEENS7_ILi256EEEEEELi256ENS_6half_tEfNS_4arch4Sm80ELb1ELb0ELb1ELb1ELb1ELb0ELb1ELb1EEENS1_21CollectiveEpilogueFwdINS6_IJS8_SA_S9_EEENS6_IJNS7_ILi1EEESI_SI_EEESC_SE_Li256ELb1ELb1ELb1ELb0EEENS1_36VarlenDynamicPersistentTileSchedulerILi128ELi48ELi256ELi256ELb1ELb1ELb0ELb1ELb1ELb1EEEEEEEEEvNT_6ParamsE,"ax",@progbits
	.align	128
.text._ZN7cutlass13device_kernelIN5flash19enable_sm80_to_sm89INS1_16FlashAttnFwdSm80INS1_25CollectiveMainloopFwdSm80ILi8ELi1ELb1EN4cute5tupleIJNS5_1CILi128EEENS7_ILi48EEENS7_ILi256EEEEEELi256ENS_6half_tEfNS_4arch4Sm80ELb1ELb0ELb1ELb1ELb1ELb0ELb1ELb1EEENS1_21CollectiveEpilogueFwdINS6_IJS8_SA_S9_EEENS6_IJNS7_ILi1EEESI_SI_EEESC_SE_Li256ELb1ELb1ELb1ELb0EEENS1_36VarlenDynamicPersistentTileSchedulerILi128ELi48ELi256ELi256ELb1ELb1ELb0ELb1ELb1ELb1EEEEEEEEEvNT_6ParamsE:
        .type           _ZN7cutlass13device_kernelIN5flash19enable_sm80_to_sm89INS1_16FlashAttnFwdSm80INS1_25CollectiveMainloopFwdSm80ILi8ELi1ELb1EN4cute5tupleIJNS5_1CILi128EEENS7_ILi48EEENS7_ILi256EEEEEELi256ENS_6half_tEfNS_4arch4Sm80ELb1ELb0ELb1ELb1ELb1ELb0ELb1ELb1EEENS1_21CollectiveEpilogueFwdINS6_IJS8_SA_S9_EEENS6_IJNS7_ILi1EEESI_SI_EEESC_SE_Li256ELb1ELb1ELb1ELb0EEENS1_36VarlenDynamicPersistentTileSchedulerILi128ELi48ELi256ELi256ELb1ELb1ELb0ELb1ELb1ELb1EEEEEEEEEvNT_6ParamsE,@function
        .size           _ZN7cutlass13device_kernelIN5flash19enable_sm80_to_sm89INS1_16FlashAttnFwdSm80INS1_25CollectiveMainloopFwdSm80ILi8ELi1ELb1EN4cute5tupleIJNS5_1CILi128EEENS7_ILi48EEENS7_ILi256EEEEEELi256ENS_6half_tEfNS_4arch4Sm80ELb1ELb0ELb1ELb1ELb1ELb0ELb1ELb1EEENS1_21CollectiveEpilogueFwdINS6_IJS8_SA_S9_EEENS6_IJNS7_ILi1EEESI_SI_EEESC_SE_Li256ELb1ELb1ELb1ELb0EEENS1_36VarlenDynamicPersistentTileSchedulerILi128ELi48ELi256ELi256ELb1ELb1ELb0ELb1ELb1ELb1EEEEEEEEEvNT_6ParamsE,(.L_x_25 - _ZN7cutlass13device_kernelIN5flash19enable_sm80_to_sm89INS1_16FlashAttnFwdSm80INS1_25CollectiveMainloopFwdSm80ILi8ELi1ELb1EN4cute5tupleIJNS5_1CILi128EEENS7_ILi48EEENS7_ILi256EEEEEELi256ENS_6half_tEfNS_4arch4Sm80ELb1ELb0ELb1ELb1ELb1ELb0ELb1ELb1EEENS1_21CollectiveEpilogueFwdINS6_IJS8_SA_S9_EEENS6_IJNS7_ILi1EEESI_SI_EEESC_SE_Li256ELb1ELb1ELb1ELb0EEENS1_36VarlenDynamicPersistentTileSchedulerILi128ELi48ELi256ELi256ELb1ELb1ELb0ELb1ELb1ELb1EEEEEEEEEvNT_6ParamsE)
        .other          _ZN7cutlass13device_kernelIN5flash19enable_sm80_to_sm89INS1_16FlashAttnFwdSm80INS1_25CollectiveMainloopFwdSm80ILi8ELi1ELb1EN4cute5tupleIJNS5_1CILi128EEENS7_ILi48EEENS7_ILi256EEEEEELi256ENS_6half_tEfNS_4arch4Sm80ELb1ELb0ELb1ELb1ELb1ELb0ELb1ELb1EEENS1_21CollectiveEpilogueFwdINS6_IJS8_SA_S9_EEENS6_IJNS7_ILi1EEESI_SI_EEESC_SE_Li256ELb1ELb1ELb1ELb0EEENS1_36VarlenDynamicPersistentTileSchedulerILi128ELi48ELi256ELi256ELb1ELb1ELb0ELb1ELb1ELb1EEEEEEEEEvNT_6ParamsE,@"STO_CUDA_ENTRY STV_DEFAULT"
_ZN7cutlass13device_kernelIN5flash19enable_sm80_to_sm89INS1_16FlashAttnFwdSm80INS1_25CollectiveMainloopFwdSm80ILi8ELi1ELb1EN4cute5tupleIJNS5_1CILi128EEENS7_ILi48EEENS7_ILi256EEEEEELi256ENS_6half_tEfNS_4arch4Sm80ELb1ELb0ELb1ELb1ELb1ELb0ELb1ELb1EEENS1_21CollectiveEpilogueFwdINS6_IJS8_SA_S9_EEENS6_IJNS7_ILi1EEESI_SI_EEESC_SE_Li256ELb1ELb1ELb1ELb0EEENS1_36VarlenDynamicPersistentTileSchedulerILi128ELi48ELi256ELi256ELb1ELb1ELb0ELb1ELb1ELb1EEEEEEEEEvNT_6ParamsE:
[----:B------:R-:W-:Y:S01]  /*0000*/  LDC R1, c[0x0][0x37c] ;  /* 0x0000df00ff017b82 */ /* 0x000fe20000000800 */
[----:B------:R-:W-:Y:S05]  /*0010*/  EXIT ;  /* 0x000000000000794d */ /* 0x000fea0003800000 */
.L_x_7:
        /* <DEDUP_REMOVED lines=14> */
.L_x_25:


//--------------------- .text._ZN7cutlass13device_kernelIN5flash19enable_sm80_to_sm89INS1_16FlashAttnFwdSm80INS1_25CollectiveMainloopFwdSm80ILi8ELi1ELb0EN4cute5tupleIJNS5_1CILi128EEENS7_ILi32EEENS7_ILi256EEEEEELi256ENS_6half_tEfNS_4arch4Sm80ELb1ELb0ELb1ELb1ELb1ELb1ELb1ELb1EEENS1_21CollectiveEpilogueFwdINS6_IJS8_SA_S9_EEENS6_IJNS7_ILi1EEESI_SI_EEESC_SE_Li256ELb1ELb1ELb1ELb0EEENS1_36VarlenDynamicPersistentTileSchedulerILi128ELi32ELi256ELi256ELb1ELb1ELb0ELb1ELb1ELb1EEEEEEEEEvNT_6ParamsE --------------------------
	.section	.text._ZN7cutlass13device_kernelIN5flash19enable_sm80_to_sm89INS1_16FlashAttnFwdSm80INS1_25CollectiveMainloopFwdSm80ILi8ELi1ELb0EN4cute5tupleIJNS5_1CILi128EEENS7_ILi32EEENS7_ILi256EEEEEELi256ENS_6half_tEfNS_4arch4Sm80ELb1ELb0ELb1ELb1ELb1ELb1ELb1ELb1EEENS1_21CollectiveEpilogueFwdINS6_IJS8_SA_S9_EEENS6_IJNS7_ILi1EEESI_SI_EEESC_SE_Li256ELb1ELb1ELb1ELb0EEENS1_36VarlenDynamicPersistentTileSchedulerILi128ELi32ELi256ELi256ELb1ELb1ELb0ELb1ELb1ELb1EEEEEEEEEvNT_6ParamsE,"ax",@progbits
	.align	128
.text._ZN7cutlass13device_kernelIN5flash19enable_sm80_to_sm89INS1_16FlashAttnFwdSm80INS1_25CollectiveMainloopFwdSm80ILi8ELi1ELb0EN4cute5tupleIJNS5_1CILi128EEENS7_ILi32EEENS7_ILi256EEEEEELi256ENS_6half_tEfNS_4arch4Sm80ELb1ELb0ELb1ELb1ELb1ELb1ELb1ELb1EEENS1_21CollectiveEpilogueFwdINS6_IJS8_SA_S9_EEENS6_IJNS7_ILi1EEESI_SI_EEESC_SE_Li256ELb1ELb1ELb1ELb0EEENS1_36VarlenDynamicPersistentTileSchedulerILi128ELi32ELi256ELi256ELb1ELb1ELb0ELb1ELb1ELb1EEEEEEEEEvNT_6ParamsE:
        .type           _ZN7cutlass13device_kernelIN5flash19enable_sm80_to_sm89INS1_16FlashAttnFwdSm80INS1_25CollectiveMainloopFwdSm80ILi8ELi1ELb0EN4cute5tupleIJNS5_1CILi128EEENS7_ILi32EEENS7_ILi256EEEEEELi256ENS_6half_tEfNS_4arch4Sm80ELb1ELb0ELb1ELb1ELb1ELb1ELb1ELb1EEENS1_21CollectiveEpilogueFwdINS6_IJS8_SA_S9_EEENS6_IJNS7_ILi1EEESI_SI_EEESC_SE_Li256ELb1ELb1ELb1ELb0EEENS1_36VarlenDynamicPersistentTileSchedulerILi128ELi32ELi256ELi256ELb1ELb1ELb0ELb1ELb1ELb1EEEEEEEEEvNT_6ParamsE,@function
        .size           _ZN7cutlass13device_kernelIN5flash19enable_sm80_to_sm89INS1_16FlashAttnFwdSm80INS1_25CollectiveMainloopFwdSm80ILi8ELi1ELb0EN4cute5tupleIJNS5_1CILi128EEENS7_ILi32EEENS7_ILi256EEEEEELi256ENS_6half_tEfNS_4arch4Sm80ELb1ELb0ELb1ELb1ELb1ELb1ELb1ELb1EEENS1_21CollectiveEpilogueFwdINS6_IJS8_SA_S9_EEENS6_IJNS7_ILi1EEESI_SI_EEESC_SE_Li256ELb1ELb1ELb1ELb0EEENS1_36VarlenDynamicPersistentTileSchedulerILi128ELi32ELi256ELi256ELb1ELb1ELb0ELb1ELb1ELb1EEEEEEEEEvNT_6ParamsE,(.L_x_26 - _ZN7cutlass13device_kernelIN5flash19enable_sm80_to_sm89INS1_16FlashAttnFwdSm80INS1_25CollectiveMainloopFwdSm80ILi8ELi1ELb0EN4cute5tupleIJNS5_1CILi128EEENS7_ILi32EEENS7_ILi256EEEEEELi256ENS_6half_tEfNS_4arch4Sm80ELb1ELb0ELb1ELb1ELb1ELb1ELb1ELb1EEENS1_21CollectiveEpilogueFwdINS6_IJS8_SA_S9_EEENS6_IJNS7_ILi1EEESI_SI_EEESC_SE_Li256ELb1ELb1ELb1ELb0EEENS1_36VarlenDynamicPersistentTileSchedulerILi128ELi32ELi256ELi256ELb1ELb1ELb0ELb1ELb1ELb1EEEEEEEEEvNT_6ParamsE)
        .other          _ZN7cutlass13device_kernelIN5flash19enable_sm80_to_sm89INS1_16FlashAttnFwdSm80INS1_25CollectiveMainloopFwdSm80ILi8ELi1ELb0EN4cute5tupleIJNS5_1CILi128EEENS7_ILi32EEENS7_ILi256EEEEEELi256ENS_6half_tEfNS_4arch4Sm80ELb1ELb0ELb1ELb1ELb1ELb1ELb1ELb1EEENS1_21CollectiveEpilogueFwdINS6_IJS8_SA_S9_EEENS6_IJNS7_ILi1EEESI_SI_EEESC_SE_Li256ELb1ELb1ELb1ELb0EEENS1_36VarlenDynamicPersistentTileSchedulerILi128ELi32ELi256ELi256ELb1ELb1ELb0ELb1ELb1ELb1EEEEEEEEEvNT_6ParamsE,@"STO_CUDA_ENTRY STV_DEFAULT"
_ZN7cutlass13device_kernelIN5flash19enable_sm80_to_sm89INS1_16FlashAttnFwdSm80INS1_25CollectiveMainloopFwdSm80ILi8ELi1ELb0EN4cute5tupleIJNS5_1CILi128EEENS7_ILi32EEENS7_ILi256EEEEEELi256ENS_6half_tEfNS_4arch4Sm80ELb1ELb0ELb1ELb1ELb1ELb1ELb1ELb1EEENS1_21CollectiveEpilogueFwdINS6_IJS8_SA_S9_EEENS6_IJNS7_ILi1EEESI_SI_EEESC_SE_Li256ELb1ELb1ELb1ELb0EEENS1_36VarlenDynamicPersistentTileSchedulerILi128ELi32ELi256ELi256ELb1ELb1ELb0ELb1ELb1ELb1EEEEEEEEEvNT_6ParamsE:
[----:B------:R-:W-:Y:S01]  /*0000*/  LDC R1, c[0x0][0x37c] ;  /* 0x0000df00ff017b82 */ /* 0x000fe20000000800 */
[----:B------:R-:W-:Y:S05]  /*0010*/  EXIT ;  /* 0x000000000000794d */ /* 0x000fea0003800000 */
.L_x_8:
        /* <DEDUP_REMOVED lines=14> */
.L_x_26:


//--------------------- .text._ZN7cutlass13device_kernelIN5flash19enable_sm80_to_sm89INS1_16FlashAttnFwdSm80INS1_25CollectiveMainloopFwdSm80ILi8ELi1ELb0EN4cute5tupleIJNS5_1CILi128EEENS7_ILi96EEENS7_ILi256EEEEEELi256ENS_6half_tEfNS_4arch4Sm80ELb0ELb0ELb1ELb0ELb1ELb0ELb1ELb1EEENS1_21CollectiveEpilogueFwdINS6_IJS8_SA_S9_EEENS6_IJNS7_ILi1EEESI_SI_EEESC_SE_Li256ELb0ELb1ELb1ELb0EEENS1_19SingleTileSchedulerILb0ELb1ELb1ELi128EEEEEEEEEvNT_6ParamsE --------------------------
	.section	.text._ZN7cutlass13device_kernelIN5flash19enable_sm80_to_sm89INS1_16FlashAttnFwdSm80INS1_25CollectiveMainloopFwdSm80ILi8ELi1ELb0EN4cute5tupleIJNS5_1CILi128EEENS7_ILi96EEENS7_ILi256EEEEEELi256ENS_6half_tEfNS_4arch4Sm80ELb0ELb0ELb1ELb0ELb1ELb0ELb1ELb1EEENS1_21CollectiveEpilogueFwdINS6_IJS8_SA_S9_EEENS6_IJNS7_ILi1EEESI_SI_EEESC_SE_Li256ELb0ELb1ELb1ELb0EEENS1_19SingleTileSchedulerILb0ELb1ELb1ELi128EEEEEEEEEvNT_6ParamsE,"ax",@progbits
	.align	128
.text._ZN7cutlass13device_kernelIN5flash19enable_sm80_to_sm89INS1_16FlashAttnFwdSm80INS1_25CollectiveMainloopFwdSm80ILi8ELi1ELb0EN4cute5tupleIJNS5_1CILi128EEENS7_ILi96EEENS7_ILi256EEEEEELi256ENS_6half_tEfNS_4arch4Sm80ELb0ELb0ELb1ELb0ELb1ELb0ELb1ELb1EEENS1_21CollectiveEpilogueFwdINS6_IJS8_SA_S9_EEENS6_IJNS7_ILi1EEESI_SI_EEESC_SE_Li256ELb0ELb1ELb1ELb0EEENS1_19SingleTileSchedulerILb0ELb1ELb1ELi128EEEEEEEEEvNT_6ParamsE:
        .type           _ZN7cutlass13device_kernelIN5flash19enable_sm80_to_sm89INS1_16FlashAttnFwdSm80INS1_25CollectiveMainloopFwdSm80ILi8ELi1ELb0EN4cute5tupleIJNS5_1CILi128EEENS7_ILi96EEENS7_ILi256EEEEEELi256ENS_6half_tEfNS_4arch4Sm80ELb0ELb0ELb1ELb0ELb1ELb0ELb1ELb1EEENS1_21CollectiveEpilogueFwdINS6_IJS8_SA_S9_EEENS6_IJNS7_ILi1EEESI_SI_EEESC_SE_Li256ELb0ELb1ELb1ELb0EEENS1_19SingleTileSchedulerILb0ELb1ELb1ELi128EEEEEEEEEvNT_6ParamsE,@function
        .size           _ZN7cutlass13device_kernelIN5flash19enable_sm80_to_sm89INS1_16FlashAttnFwdSm80INS1_25CollectiveMainloopFwdSm80ILi8ELi1ELb0EN4cute5tupleIJNS5_1CILi128EEENS7_ILi96EEENS7_ILi256EEEEEELi256ENS_6half_tEfNS_4arch4Sm80ELb0ELb0ELb1ELb0ELb1ELb0ELb1ELb1EEENS1_21CollectiveEpilogueFwdINS6_IJS8_SA_S9_EEENS6_IJNS7_ILi1EEESI_SI_EEESC_SE_Li256ELb0ELb1ELb1ELb0EEENS1_19SingleTileSchedulerILb0ELb1ELb1ELi128EEEEEEEEEvNT_6ParamsE,(.L_x_27 - _ZN7cutlass13device_kernelIN5flash19enable_sm80_to_sm89INS1_16FlashAttnFwdSm80INS1_25CollectiveMainloopFwdSm80ILi8ELi1ELb0EN4cute5tupleIJNS5_1CILi128EEENS7_ILi96EEENS7_ILi256EEEEEELi256ENS_6half_tEfNS_4arch4Sm80ELb0ELb0ELb1ELb0ELb1ELb0ELb1ELb1EEENS1_21CollectiveEpilogueFwdINS6_IJS8_SA_S9_EEENS6_IJNS7_ILi1EEESI_SI_EEESC_SE_Li256ELb0ELb1ELb1ELb0EEENS1_19SingleTileSchedulerILb0ELb1ELb1ELi128EEEEEEEEEvNT_6ParamsE)
        .other          _ZN7cutlass13device_kernelIN5flash19enable_sm80_to_sm89INS1_16FlashAttnFwdSm80INS1_25CollectiveMainloopFwdSm80ILi8ELi1ELb0EN4cute5tupleIJNS5_1CILi128EEENS7_ILi96EEENS7_ILi256EEEEEELi256ENS_6half_tEfNS_4arch4Sm80ELb0ELb0ELb1ELb0ELb1ELb0ELb1ELb1EEENS1_21CollectiveEpilogueFwdINS6_IJS8_SA_S9_EEENS6_IJNS7_ILi1EEESI_SI_EEESC_SE_Li256ELb0ELb1ELb1ELb0EEENS1_19SingleTileSchedulerILb0ELb1ELb1ELi128EEEEEEEEEvNT_6ParamsE,@"STO_CUDA_ENTRY STV_DEFAULT"
_ZN7cutlass13device_kernelIN5flash19enable_sm80_to_sm89INS1_16FlashAttnFwdSm80INS1_25CollectiveMainloopFwdSm80ILi8ELi1ELb0EN4cute5tupleIJNS5_1CILi128EEENS7_ILi96EEENS7_ILi256EEEEEELi256ENS_6half_tEfNS_4arch4Sm80ELb0ELb0ELb1ELb0ELb1ELb0ELb1ELb1EEENS1_21CollectiveEpilogueFwdINS6_IJS8_SA_S9_EEENS6_IJNS7_ILi1EEESI_SI_EEESC_SE_Li256ELb0ELb1ELb1ELb0EEENS1_19SingleTileSchedulerILb0ELb1ELb1ELi128EEEEEEEEEvNT_6ParamsE:
[----:B------:R-:W-:Y:S01]  /*0000*/  LDC R1, c[0x0][0x37c] ;  /* 0x0000df00ff017b82 */ /* 0x000fe20000000800 */
[----:B------:R-:W-:Y:S05]  /*0010*/  EXIT ;  /* 0x000000000000794d */ /* 0x000fea0003800000 */
.L_x_9:
        /* <DEDUP_REMOVED lines=14> */
.L_x_27:


//--------------------- .text._ZN7cutlass13device_kernelIN5flash19enable_sm80_to_sm89INS1_16FlashAttnFwdSm80INS1_25CollectiveMainloopFwdSm80ILi8ELi1ELb0EN4cute5tupleIJNS5_1CILi128EEENS7_ILi64EEENS7_ILi256EEEEEELi256ENS_6half_tEfNS_4arch4Sm80ELb0ELb0ELb1ELb1ELb1ELb0ELb1ELb1EEENS1_21CollectiveEpilogueFwdINS6_IJS8_SA_S9_EEENS6_IJNS7_ILi1EEESI_SI_EEESC_SE_Li256ELb1ELb1ELb1ELb0EEENS1_36VarlenDynamicPersistentTileSchedulerILi128ELi64ELi256ELi256ELb1ELb1ELb0ELb0ELb1ELb1EEEEEEEEEvNT_6ParamsE --------------------------
	.section	.text._ZN7cutlass13device_kernelIN5flash19enable_sm80_to_sm89INS1_16FlashAttnFwdSm80INS1_25CollectiveMainloopFwdSm80ILi8ELi1ELb0EN4cute5tupleIJNS5_1CILi128EEENS7_ILi64EEENS7_ILi256EEEEEELi256ENS_6half_tEfNS_4arch4Sm80ELb0ELb0ELb1ELb1ELb1ELb0ELb1ELb1EEENS1_21CollectiveEpilogueFwdINS6_IJS8_SA_S9_EEENS6_IJNS7_ILi1EEESI_SI_EEESC_SE_Li256ELb1ELb1ELb1ELb0EEENS1_36VarlenDynamicPersistentTileSchedulerILi128ELi64ELi256ELi256ELb1ELb1ELb0ELb0ELb1ELb1EEEEEEEEEvNT_6ParamsE,"ax",@progbits
	.align	128
.text._ZN7cutlass13device_kernelIN5flash19enable_sm80_to_sm89INS1_16FlashAttnFwdSm80INS1_25CollectiveMainloopFwdSm80ILi8ELi1ELb0EN4cute5tupleIJNS5_1CILi128EEENS7_ILi64EEENS7_ILi256EEEEEELi256ENS_6half_tEfNS_4arch4Sm80ELb0ELb0ELb1ELb1ELb1ELb0ELb1ELb1EEENS1_21CollectiveEpilogueFwdINS6_IJS8_SA_S9_EEENS6_IJNS7_ILi1EEESI_SI_EEESC_SE_Li256ELb1ELb1ELb1ELb0EEENS1_36VarlenDynamicPersistentTileSchedulerILi128ELi64ELi256ELi256ELb1ELb1ELb0ELb0ELb1ELb1EEEEEEEEEvNT_6ParamsE:
        .type           _ZN7cutlass13device_kernelIN5flash19enable_sm80_to_sm89INS1_16FlashAttnFwdSm80INS1_25CollectiveMainloopFwdSm80ILi8ELi1ELb0EN4cute5tupleIJNS5_1CILi128EEENS7_ILi64EEENS7_ILi256EEEEEELi256ENS_6half_tEfNS_4arch4Sm80ELb0ELb0ELb1ELb1ELb1ELb0ELb1ELb1EEENS1_21CollectiveEpilogueFwdINS6_IJS8_SA_S9_EEENS6_IJNS7_ILi1EEESI_SI_EEESC_SE_Li256ELb1ELb1ELb1ELb0EEENS1_36VarlenDynamicPersistentTileSchedulerILi128ELi64ELi256ELi256ELb1ELb1ELb0ELb0ELb1ELb1EEEEEEEEEvNT_6ParamsE,@function
        .size           _ZN7cutlass13device_kernelIN5flash19enable_sm80_to_sm89INS1_16FlashAttnFwdSm80INS1_25CollectiveMainloopFwdSm80ILi8ELi1ELb0EN4cute5tupleIJNS5_1CILi128EEENS7_ILi64EEENS7_ILi256EEEEEELi256ENS_6half_tEfNS_4arch4Sm80ELb0ELb0ELb1ELb1ELb1ELb0ELb1ELb1EEENS1_21CollectiveEpilogueFwdINS6_IJS8_SA_S9_EEENS6_IJNS7_ILi1EEESI_SI_EEESC_SE_Li256ELb1ELb1ELb1ELb0EEENS1_36VarlenDynamicPersistentTileSchedulerILi128ELi64ELi256ELi256ELb1ELb1ELb0ELb0ELb1ELb1EEEEEEEEEvNT_6ParamsE,(.L_x_28 - _ZN7cutlass13device_kernelIN5flash19enable_sm80_to_sm89INS1_16FlashAttnFwdSm80INS1_25CollectiveMainloopFwdSm80ILi8ELi1ELb0EN4cute5tupleIJNS5_1CILi128EEENS7_ILi64EEENS7_ILi256EEEEEELi256ENS_6half_tEfNS_4arch4Sm80ELb0ELb0ELb1ELb1ELb1ELb0ELb1ELb1EEENS1_21CollectiveEpilogueFwdINS6_IJS8_SA_S9_EEENS6_IJNS7_ILi1EEESI_SI_EEESC_SE_Li256ELb1ELb1ELb1ELb0EEENS1_36VarlenDynamicPersistentTileSchedulerILi128ELi64ELi256ELi256ELb1ELb1ELb0ELb0ELb1ELb1EEEEEEEEEvNT_6ParamsE)
        .other          _ZN7cutlass13device_kernelIN5flash19enable_sm80_to_sm89INS1_16FlashAttnFwdSm80INS1_25CollectiveMainloopFwdSm80ILi8ELi1ELb0EN4cute5tupleIJNS5_1CILi128EEENS7_ILi64EEENS7_ILi256EEEEEELi256ENS_6half_tEfNS_4arch4Sm80ELb0ELb0ELb1ELb1ELb1ELb0ELb1ELb1EEENS1_21CollectiveEpilogueFwdINS6_IJS8_SA_S9_EEENS6_IJNS7_ILi1EEESI_SI_EEESC_SE_Li256ELb1ELb1ELb1ELb0EEENS1_36VarlenDynamicPersistentTileSchedulerILi128ELi64ELi256ELi256ELb1ELb1ELb0ELb0ELb1ELb1EEEEEEEEEvNT_6ParamsE,@"STO_CUDA_ENTRY STV_DEFAULT"
_ZN7cutlass13device_kernelIN5flash19enable_sm80_to_sm89INS1_16FlashAttnFwdSm80INS1_25CollectiveMainloopFwdSm80ILi8ELi1ELb0EN4cute5tupleIJNS5_1CILi128EEENS7_ILi64EEENS7_ILi256EEEEEELi256ENS_6half_tEfNS_4arch4Sm80ELb0ELb0ELb1ELb1ELb1ELb0ELb1ELb1EEENS1_21CollectiveEpilogueFwdINS6_IJS8_SA_S9_EEENS6_IJNS7_ILi1EEESI_SI_EEESC_SE_Li256ELb1ELb1ELb1ELb0EEENS1_36VarlenDynamicPersistentTileSchedulerILi128ELi64ELi256ELi256ELb1ELb1ELb0ELb0ELb1ELb1EEEEEEEEEvNT_6ParamsE:
[----:B------:R-:W-:Y:S01]  /*0000*/  LDC R1, c[0x0][0x37c] ;  /* 0x0000df00ff017b82 */ /* 0x000fe20000000800 */
[----:B------:R-:W-:Y:S05]  /*0010*/  EXIT ;  /* 0x000000000000794d */ /* 0x000fea0003800000 */
.L_x_10:
        /* <DEDUP_REMOVED lines=14> */
.L_x_28:


//--------------------- .text._ZN7cutlass13device_kernelIN5flash19enable_sm80_to_sm89INS1_16FlashAttnFwdSm80INS1_25CollectiveMainloopFwdSm80ILi8ELi1ELb0EN4cute5tupleIJNS5_1CILi128EEENS7_ILi48EEENS7_ILi256EEEEEELi256ENS_6half_tEfNS_4arch4Sm80ELb0ELb0ELb1ELb1ELb1ELb1ELb1ELb1EEENS1_21CollectiveEpilogueFwdINS6_IJS8_SA_S9_EEENS6_IJNS7_ILi1EEESI_SI_EEESC_SE_Li256ELb1ELb1ELb1ELb0EEENS1_36VarlenDynamicPersistentTileSchedulerILi128ELi48ELi256ELi256ELb1ELb1ELb0ELb0ELb1ELb1EEEEEEEEEvNT_6ParamsE --------------------------
	.section	.text._ZN7cutlass13device_kernelIN5flash19enable_sm80_to_sm89INS1_16FlashAttnFwdSm80INS1_25CollectiveMainloopFwdSm80ILi8ELi1ELb0EN4cute5tupleIJNS5_1CILi128EEENS7_ILi48EEENS7_ILi256EEEEEELi256ENS_6half_tEfNS_4arch4Sm80ELb0ELb0ELb1ELb1ELb1ELb1ELb1ELb1EEENS1_21CollectiveEpilogueFwdINS6_IJS8_SA_S9_EEENS6_IJNS7_ILi1EEESI_SI_EEESC_SE_Li256ELb1ELb1ELb1ELb0EEENS1_36VarlenDynamicPersistentTileSchedulerILi128ELi48ELi256ELi256ELb1ELb1ELb0ELb0ELb1ELb1EEEEEEEEEvNT_6ParamsE,"ax",@progbits
	.align	128
.text._ZN7cutlass13device_kernelIN5flash19enable_sm80_to_sm89INS1_16FlashAttnFwdSm80INS1_25CollectiveMainloopFwdSm80ILi8ELi1ELb0EN4cute5tupleIJNS5_1CILi128EEENS7_ILi48EEENS7_ILi256EEEEEELi256ENS_6half_tEfNS_4arch4Sm80ELb0ELb0ELb1ELb1ELb1ELb1ELb1ELb1EEENS1_21CollectiveEpilogueFwdINS6_IJS8_SA_S9_EEENS6_IJNS7_ILi1EEESI_SI_EEESC_SE_Li256ELb1ELb1ELb1ELb0EEENS1_36VarlenDynamicPersistentTileSchedulerILi128ELi48ELi256ELi256ELb1ELb1ELb0ELb0ELb1ELb1EEEEEEEEEvNT_6ParamsE:
        .type           _ZN7cutlass13device_kernelIN5flash19enable_sm80_to_sm89INS1_16FlashAttnFwdSm80INS1_25CollectiveMainloopFwdSm80ILi8ELi1ELb0EN4cute5tupleIJNS5_1CILi128EEENS7_ILi48EEENS7_ILi256EEEEEELi256ENS_6half_tEfNS_4arch4Sm80ELb0ELb0ELb1ELb1ELb1ELb1ELb1ELb1EEENS1_21CollectiveEpilogueFwdINS6_IJS8_SA_S9_EEENS6_IJNS7_ILi1EEESI_SI_EEESC_SE_Li256ELb1ELb1ELb1ELb0EEENS1_36VarlenDynamicPersistentTileSchedulerILi128ELi48ELi256ELi256ELb1ELb1ELb0ELb0ELb1ELb1EEEEEEEEEvNT_6ParamsE,@function
        .size           _ZN7cutlass13device_kernelIN5flash19enable_sm80_to_sm89INS1_16FlashAttnFwdSm80INS1_25CollectiveMainloopFwdSm80ILi8ELi1ELb0EN4cute5tupleIJNS5_1CILi128EEENS7_ILi48EEENS7_ILi256EEEEEELi256ENS_6half_tEfNS_4arch4Sm80ELb0ELb0ELb1ELb1ELb1ELb1ELb1ELb1EEENS1_21CollectiveEpilogueFwdINS6_IJS8_SA_S9_EEENS6_IJNS7_ILi1EEESI_SI_EEESC_SE_Li256ELb1ELb1ELb1ELb0EEENS1_36VarlenDynamicPersistentTileSchedulerILi128ELi48ELi256ELi256ELb1ELb1ELb0ELb0ELb1ELb1EEEEEEEEEvNT_6ParamsE,(.L_x_29 - _ZN7cutlass13device_kernelIN5flash19enable_sm80_to_sm89INS1_16FlashAttnFwdSm80INS1_25CollectiveMainloopFwdSm80ILi8ELi1ELb0EN4cute5tupleIJNS5_1CILi128EEENS7_ILi48EEENS7_ILi256EEEEEELi256ENS_6half_tEfNS_4arch4Sm80ELb0ELb0ELb1ELb1ELb1ELb1ELb1ELb1EEENS1_21CollectiveEpilogueFwdINS6_IJS8_SA_S9_EEENS6_IJNS7_ILi1EEESI_SI_EEESC_SE_Li256ELb1ELb1ELb1ELb0EEENS1_36VarlenDynamicPersistentTileSchedulerILi128ELi48ELi256ELi256ELb1ELb1ELb0ELb0ELb1ELb1EEEEEEEEEvNT_6ParamsE)
        .other          _ZN7cutlass13device_kernelIN5flash19enable_sm80_to_sm89INS1_16FlashAttnFwdSm80INS1_25CollectiveMainloopFwdSm80ILi8ELi1ELb0EN4cute5tupleIJNS5_1CILi128EEENS7_ILi48EEENS7_ILi256EEEEEELi256ENS_6half_tEfNS_4arch4Sm80ELb0ELb0ELb1ELb1ELb1ELb1ELb1ELb1EEENS1_21CollectiveEpilogueFwdINS6_IJS8_SA_S9_EEENS6_IJNS7_ILi1EEESI_SI_EEESC_SE_Li256ELb1ELb1ELb1ELb0EEENS1_36VarlenDynamicPersistentTileSchedulerILi128ELi48ELi256ELi256ELb1ELb1ELb0ELb0ELb1ELb1EEEEEEEEEvNT_6ParamsE,@"STO_CUDA_ENTRY STV_DEFAULT"
_ZN7cutlass13device_kernelIN5flash19enable_sm80_to_sm89INS1_16FlashAttnFwdSm80INS1_25CollectiveMainloopFwdSm80ILi8ELi1ELb0EN4cute5tupleIJNS5_1CILi128EEENS7_ILi48EEENS7_ILi256EEEEEELi256ENS_6half_tEfNS_4arch4Sm80ELb0ELb0ELb1ELb1ELb1ELb1ELb1ELb1EEENS1_21CollectiveEpilogueFwdINS6_IJS8_SA_S9_EEENS6_IJNS7_ILi1EEESI_SI_EEESC_SE_Li256ELb1ELb1ELb1ELb0EEENS1_36VarlenDynamicPersistentTileSchedulerILi128ELi48ELi256ELi256ELb1ELb1ELb0ELb0ELb1ELb1EEEEEEEEEvNT_6ParamsE:
[----:B------:R-:W-:Y:S01]  /*0000*/  LDC R1, c[0x0][0x37c] ;  /* 0x0000df00ff017b82 */ /* 0x000fe20000000800 */
[----:B------:R-:W-:Y:S05]  /*0010*/  EXIT ;  /* 0x000000000000794d */ /* 0x000fea0003800000 */
.L_x_11:
        /* <DEDUP_REMOVED lines=14> */
.L_x_29:


//--------------------- .text._ZN7cutlass13device_kernelIN5flash19enable_sm80_to_sm89INS1_16FlashAttnFwdSm80INS1_25CollectiveMainloopFwdSm80ILi8ELi1ELb0EN4cute5tupleIJNS5_1CILi128EEENS7_ILi64EEENS7_ILi256EEEEEELi256ENS_6half_tEfNS_4arch4Sm80ELb0ELb1ELb1ELb0ELb1ELb0ELb1ELb1EEENS1_21CollectiveEpilogueFwdINS6_IJS8_SA_S9_EEENS6_IJNS7_ILi1EEESI_SI_EEESC_SE_Li256ELb0ELb1ELb1ELb0EEENS1_19SingleTileSchedulerILb0ELb1ELb1ELi128EEEEEEEEEvNT_6ParamsE --------------------------
	.section	.text._ZN7cutlass13device_kernelIN5flash19enable_sm80_to_sm89INS1_16FlashAttnFwdSm80INS1_25CollectiveMainloopFwdSm80ILi8ELi1ELb0EN4cute5tupleIJNS5_1CILi128EEENS7_ILi64EEENS7_ILi256EEEEEELi256ENS_6half_tEfNS_4arch4Sm80ELb0ELb1ELb1ELb0ELb1ELb0ELb1ELb1EEENS1_21CollectiveEpilogueFwdINS6_IJS8_SA_S9_EEENS6_IJNS7_ILi1EEESI_SI_EEESC_SE_Li256ELb0ELb1ELb1ELb0EEENS1_19SingleTileSchedulerILb0ELb1ELb1ELi128EEEEEEEEEvNT_6ParamsE,"ax",@progbits
	.align	128
.text._ZN7cutlass13device_kernelIN5flash19enable_sm80_to_sm89INS1_16FlashAttnFwdSm80INS1_25CollectiveMainloopFwdSm80ILi8ELi1ELb0EN4cute5tupleIJNS5_1CILi128EEENS7_ILi64EEENS7_ILi256EEEEEELi256ENS_6half_tEfNS_4arch4Sm80ELb0ELb1ELb1ELb0ELb1ELb0ELb1ELb1EEENS1_21CollectiveEpilogueFwdINS6_IJS8_SA_S9_EEENS6_IJNS7_ILi1EEESI_SI_EEESC_SE_Li256ELb0ELb1ELb1ELb0EEENS1_19SingleTileSchedulerILb0ELb1ELb1ELi128EEEEEEEEEvNT_6ParamsE:
        .type           _ZN7cutlass13device_kernelIN5flash19enable_sm80_to_sm89INS1_16FlashAttnFwdSm80INS1_25CollectiveMainloopFwdSm80ILi8ELi1ELb0EN4cute5tupleIJNS5_1CILi128EEENS7_ILi64EEENS7_ILi256EEEEEELi256ENS_6half_tEfNS_4arch4Sm80ELb0ELb1ELb1ELb0ELb1ELb0ELb1ELb1EEENS1_21CollectiveEpilogueFwdINS6_IJS8_SA_S9_EEENS6_IJNS7_ILi1EEESI_SI_EEESC_SE_Li256ELb0ELb1ELb1ELb0EEENS1_19SingleTileSchedulerILb0ELb1ELb1ELi128EEEEEEEEEvNT_6ParamsE,@function
        .size           _ZN7cutlass13device_kernelIN5flash19enable_sm80_to_sm89INS1_16FlashAttnFwdSm80INS1_25CollectiveMainloopFwdSm80ILi8ELi1ELb0EN4cute5tupleIJNS5_1CILi128EEENS7_ILi64EEENS7_ILi256EEEEEELi256ENS_6half_tEfNS_4arch4Sm80ELb0ELb1ELb1ELb0ELb1ELb0ELb1ELb1EEENS1_21CollectiveEpilogueFwdINS6_IJS8_SA_S9_EEENS6_IJNS7_ILi1EEESI_SI_EEESC_SE_Li256ELb0ELb1ELb1ELb0EEENS1_19SingleTileSchedulerILb0ELb1ELb1ELi128EEEEEEEEEvNT_6ParamsE,(.L_x_30 - _ZN7cutlass13device_kernelIN5flash19enable_sm80_to_sm89INS1_16FlashAttnFwdSm80INS1_25CollectiveMainloopFwdSm80ILi8ELi1ELb0EN4cute5tupleIJNS5_1CILi128EEENS7_ILi64EEENS7_ILi256EEEEEELi256ENS_6half_tEfNS_4arch4Sm80ELb0ELb1ELb1ELb0ELb1ELb0ELb1ELb1EEENS1_21CollectiveEpilogueFwdINS6_IJS8_SA_S9_EEENS6_IJNS7_ILi1EEESI_SI_EEESC_SE_Li256ELb0ELb1ELb1ELb0EEENS1_19SingleTileSchedulerILb0ELb1ELb1ELi128EEEEEEEEEvNT_6ParamsE)
        .other          _ZN7cutlass13device_kernelIN5flash19enable_sm80_to_sm89INS1_16FlashAttnFwdSm80INS1_25CollectiveMainloopFwdSm80ILi8ELi1ELb0EN4cute5tupleIJNS5_1CILi128EEENS7_ILi64EEENS7_ILi256EEEEEELi256ENS_6half_tEfNS_4arch4Sm80ELb0ELb1ELb1ELb0ELb1ELb0ELb1ELb1EEENS1_21CollectiveEpilogueFwdINS6_IJS8_SA_S9_EEENS6_IJNS7_ILi1EEESI_SI_EEESC_SE_Li256ELb0ELb1ELb1ELb0EEENS1_19SingleTileSchedulerILb0ELb1ELb1ELi128EEEEEEEEEvNT_6ParamsE,@"STO_CUDA_ENTRY STV_DEFAULT"
_ZN7cutlass13device_kernelIN5flash19enable_sm80_to_sm89INS1_16FlashAttnFwdSm80INS1_25CollectiveMainloopFwdSm80ILi8ELi1ELb0EN4cute5tupleIJNS5_1CILi128EEENS7_ILi64EEENS7_ILi256EEEEEELi256ENS_6half_tEfNS_4arch4Sm80ELb0ELb1ELb1ELb0ELb1ELb0ELb1ELb1EEENS1_21CollectiveEpilogueFwdINS6_IJS8_SA_S9_EEENS6_IJNS7_ILi1EEESI_SI_EEESC_SE_Li256ELb0ELb1ELb1ELb0EEENS1_19SingleTileSchedulerILb0ELb1ELb1ELi128EEEEEEEEEvNT_6ParamsE:
[----:B------:R-:W-:Y:S01]  /*0000*/  LDC R1, c[0x0][0x37c] ;  /* 0x0000df00ff017b82 */ /* 0x000fe20000000800 */
[----:B------:R-:W-:Y:S05]  /*0010*/  EXIT ;  /* 0x000000000000794d */ /* 0x000fea0003800000 */
.L_x_12:
        /* <DEDUP_REMOVED lines=14> */
.L_x_30:


//--------------------- .text._ZN7cutlass13device_kernelIN5flash19enable_sm80_to_sm89INS1_16FlashAttnFwdSm80INS1_25CollectiveMainloopFwdSm80ILi8ELi1ELb0EN4cute5tupleIJNS5_1CILi128EEENS7_ILi64EEENS7_ILi256EEEEEELi256ENS_6half_tEfNS_4arch4Sm80ELb0ELb1ELb1ELb1ELb1ELb0ELb1ELb1EEENS1_21CollectiveEpilogueFwdINS6_IJS8_SA_S9_EEENS6_IJNS7_ILi1EEESI_SI_EEESC_SE_Li256ELb1ELb1ELb1ELb0EEENS1_36VarlenDynamicPersistentTileSchedulerILi128ELi64ELi256ELi256ELb1ELb1ELb0ELb1ELb0ELb1EEEEEEEEEvNT_6ParamsE --------------------------
	.section	.text._ZN7cutlass13device_kernelIN5flash19enable_sm80_to_sm89INS1_16FlashAttnFwdSm80INS1_25CollectiveMainloopFwdSm80ILi8ELi1ELb0EN4cute5tupleIJNS5_1CILi128EEENS7_ILi64EEENS7_ILi256EEEEEELi256ENS_6half_tEfNS_4arch4Sm80ELb0ELb1ELb1ELb1ELb1ELb0ELb1ELb1EEENS1_21CollectiveEpilogueFwdINS6_IJS8_SA_S9_EEENS6_IJNS7_ILi1EEESI_SI_EEESC_SE_Li256ELb1ELb1ELb1ELb0EEENS1_36VarlenDynamicPersistentTileSchedulerILi128ELi64ELi256ELi256ELb1ELb1ELb0ELb1ELb0ELb1EEEEEEEEEvNT_6ParamsE,"ax",@progbits
	.align	128
.text._ZN7cutlass13device_kernelIN5flash19enable_sm80_to_sm89INS1_16FlashAttnFwdSm80INS1_25CollectiveMainloopFwdSm80ILi8ELi1ELb0EN4cute5tupleIJNS5_1CILi128EEENS7_ILi64EEENS7_ILi256EEEEEELi256ENS_6half_tEfNS_4arch4Sm80ELb0ELb1ELb1ELb1ELb1ELb0ELb1ELb1EEENS1_21CollectiveEpilogueFwdINS6_IJS8_SA_S9_EEENS6_IJNS7_ILi1EEESI_SI_EEESC_SE_Li256ELb1ELb1ELb1ELb0EEENS1_36VarlenDynamicPersistentTileSchedulerILi128ELi64ELi256ELi256ELb1ELb1ELb0ELb1ELb0ELb1EEEEEEEEEvNT_6ParamsE:
        .type           _ZN7cutlass13device_kernelIN5flash19enable_sm80_to_sm89INS1_16FlashAttnFwdSm80INS1_25CollectiveMainloopFwdSm80ILi8ELi1ELb0EN4cute5tupleIJNS5_1CILi128EEENS7_ILi64EEENS7_ILi256EEEEEELi256ENS_6half_tEfNS_4arch4Sm80ELb0ELb1ELb1ELb1ELb1ELb0ELb1ELb1EEENS1_21CollectiveEpilogueFwdINS6_IJS8_SA_S9_EEENS6_IJNS7_ILi1EEESI_SI_EEESC_SE_Li256ELb1ELb1ELb1ELb0EEENS1_36VarlenDynamicPersistentTileSchedulerILi128ELi64ELi256ELi256ELb1ELb1ELb0ELb1ELb0ELb1EEEEEEEEEvNT_6ParamsE,@function
        .size           _ZN7cutlass13device_kernelIN5flash19enable_sm80_to_sm89INS1_16FlashAttnFwdSm80INS1_25CollectiveMainloopFwdSm80ILi8ELi1ELb0EN4cute5tupleIJNS5_1CILi128EEENS7_ILi64EEENS7_ILi256EEEEEELi256ENS_6half_tEfNS_4arch4Sm80ELb0ELb1ELb1ELb1ELb1ELb0ELb1ELb1EEENS1_21CollectiveEpilogueFwdINS6_IJS8_SA_S9_EEENS6_IJNS7_ILi1EEESI_SI_EEESC_SE_Li256ELb1ELb1ELb1ELb0EEENS1_36VarlenDynamicPersistentTileSchedulerILi128ELi64ELi256ELi256ELb1ELb1ELb0ELb1ELb0ELb1EEEEEEEEEvNT_6ParamsE,(.L_x_31 - _ZN7cutlass13device_kernelIN5flash19enable_sm80_to_sm89INS1_16FlashAttnFwdSm80INS1_25CollectiveMainloopFwdSm80ILi8ELi1ELb0EN4cute5tupleIJNS5_1CILi128EEENS7_ILi64EEENS7_ILi256EEEEEELi256ENS_6half_tEfNS_4arch4Sm80ELb0ELb1ELb1ELb1ELb1ELb0ELb1ELb1EEENS1_21CollectiveEpilogueFwdINS6_IJS8_SA_S9_EEENS6_IJNS7_ILi1EEESI_SI_EEESC_SE_Li256ELb1ELb1ELb1ELb0EEENS1_36VarlenDynamicPersistentTileSchedulerILi128ELi64ELi256ELi256ELb1ELb1ELb0ELb1ELb0ELb1EEEEEEEEEvNT_6ParamsE)
        .other          _ZN7cutlass13device_kernelIN5flash19enable_sm80_to_sm89INS1_16FlashAttnFwdSm80INS1_25CollectiveMainloopFwdSm80ILi8ELi1ELb0EN4cute5tupleIJNS5_1CILi128EEENS7_ILi64EEENS7_ILi256EEEEEELi256ENS_6half_tEfNS_4arch4Sm80ELb0ELb1ELb1ELb1ELb1ELb0ELb1ELb1EEENS1_21CollectiveEpilogueFwdINS6_IJS8_SA_S9_EEENS6_IJNS7_ILi1EEESI_SI_EEESC_SE_Li256ELb1ELb1ELb1ELb0EEENS1_36VarlenDynamicPersistentTileSchedulerILi128ELi64ELi256ELi256ELb1ELb1ELb0ELb1ELb0ELb1EEEEEEEEEvNT_6ParamsE,@"STO_CUDA_ENTRY STV_DEFAULT"
_ZN7cutlass13device_kernelIN5flash19enable_sm80_to_sm89INS1_16FlashAttnFwdSm80INS1_25CollectiveMainloopFwdSm80ILi8ELi1ELb0EN4cute5tupleIJNS5_1CILi128EEENS7_ILi64EEENS7_ILi256EEEEEELi256ENS_6half_tEfNS_4arch4Sm80ELb0ELb1ELb1ELb1ELb1ELb0ELb1ELb1EEENS1_21CollectiveEpilogueFwdINS6_IJS8_SA_S9_EEENS6_IJNS7_ILi1EEESI_SI_EEESC_SE_Li256ELb1ELb1ELb1ELb0EEENS1_36VarlenDynamicPersistentTileSchedulerILi128ELi64ELi256ELi256ELb1ELb1ELb0ELb1ELb0ELb1EEEEEEEEEvNT_6ParamsE:
[----:B------:R-:W-:Y:S01]  /*0000*/  LDC R1, c[0x0][0x37c] ;  /* 0x0000df00ff017b82 */ /* 0x000fe20000000800 */
[----:B------:R-:W-:Y:S05]  /*0010*/  EXIT ;  /* 0x000000000000794d */ /* 0x000fea0003800000 */
.L_x_13:
        /* <DEDUP_REMOVED lines=14> */
.L_x_31:


//--------------------- .text._ZN7cutlass13device_kernelIN5flash19enable_sm80_to_sm89INS1_16FlashAttnFwdSm80INS1_25CollectiveMainloopFwdSm80ILi8ELi1ELb0EN4cute5tupleIJNS5_1CILi128EEENS7_ILi48EEENS7_ILi256EEEEEELi256ENS_6half_tEfNS_4arch4Sm80ELb0ELb1ELb1ELb1ELb1ELb1ELb1ELb1EEENS1_21CollectiveEpilogueFwdINS6_IJS8_SA_S9_EEENS6_IJNS7_ILi1EEESI_SI_EEESC_SE_Li256ELb1ELb1ELb1ELb0EEENS1_36VarlenDynamicPersistentTileSchedulerILi128ELi48ELi256ELi256ELb1ELb1ELb0ELb1ELb0ELb1EEEEEEEEEvNT_6ParamsE --------------------------
	.section	.text._ZN7cutlass13device_kernelIN5flash19enable_sm80_to_sm89INS1_16FlashAttnFwdSm80INS1_25CollectiveMainloopFwdSm80ILi8ELi1ELb0EN4cute5tupleIJNS5_1CILi128EEENS7_ILi48EEENS7_ILi256EEEEEELi256ENS_6half_tEfNS_4arch4Sm80ELb0ELb1ELb1ELb1ELb1ELb1ELb1ELb1EEENS1_21CollectiveEpilogueFwdINS6_IJS8_SA_S9_EEENS6_IJNS7_ILi1EEESI_SI_EEESC_SE_Li256ELb1ELb1ELb1ELb0EEENS1_36VarlenDynamicPersistentTileSchedulerILi128ELi48ELi256ELi256ELb1ELb1ELb0ELb1ELb0ELb1EEEEEEEEEvNT_6ParamsE,"ax",@progbits
	.align	128
.text._ZN7cutlass13device_kernelIN5flash19enable_sm80_to_sm89INS1_16FlashAttnFwdSm80INS1_25CollectiveMainloopFwdSm80ILi8ELi1ELb0EN4cute5tupleIJNS5_1CILi128EEENS7_ILi48EEENS7_ILi256EEEEEELi256ENS_6half_tEfNS_4arch4Sm80ELb0ELb1ELb1ELb1ELb1ELb1ELb1ELb1EEENS1_21CollectiveEpilogueFwdINS6_IJS8_SA_S9_EEENS6_IJNS7_ILi1EEESI_SI_EEESC_SE_Li256ELb1ELb1ELb1ELb0EEENS1_36VarlenDynamicPersistentTileSchedulerILi128ELi48ELi256ELi256ELb1ELb1ELb0ELb1ELb0ELb1EEEEEEEEEvNT_6ParamsE:
        .type           _ZN7cutlass13device_kernelIN5flash19enable_sm80_to_sm89INS1_16FlashAttnFwdSm80INS1_25CollectiveMainloopFwdSm80ILi8ELi1ELb0EN4cute5tupleIJNS5_1CILi128EEENS7_ILi48EEENS7_ILi256EEEEEELi256ENS_6half_tEfNS_4arch4Sm80ELb0ELb1ELb1ELb1ELb1ELb1ELb1ELb1EEENS1_21CollectiveEpilogueFwdINS6_IJS8_SA_S9_EEENS6_IJNS7_ILi1EEESI_SI_EEESC_SE_Li256ELb1ELb1ELb1ELb0EEENS1_36VarlenDynamicPersistentTileSchedulerILi128ELi48ELi256ELi256ELb1ELb1ELb0ELb1ELb0ELb1EEEEEEEEEvNT_6ParamsE,@function
        .size           _ZN7cutlass13device_kernelIN5flash19enable_sm80_to_sm89INS1_16FlashAttnFwdSm80INS1_25CollectiveMainloopFwdSm80ILi8ELi1ELb0EN4cute5tupleIJNS5_1CILi128EEENS7_ILi48EEENS7_ILi256EEEEEELi256ENS_6half_tEfNS_4arch4Sm80ELb0ELb1ELb1ELb1ELb1ELb1ELb1ELb1EEENS1_21CollectiveEpilogueFwdINS6_IJS8_SA_S9_EEENS6_IJNS7_ILi1EEESI_SI_EEESC_SE_Li256ELb1ELb1ELb1ELb0EEENS1_36VarlenDynamicPersistentTileSchedulerILi128ELi48ELi256ELi256ELb1ELb1ELb0ELb1ELb0ELb1EEEEEEEEEvNT_6ParamsE,(.L_x_32 - _ZN7cutlass13device_kernelIN5flash19enable_sm80_to_sm89INS1_16FlashAttnFwdSm80INS1_25CollectiveMainloopFwdSm80ILi8ELi1ELb0EN4cute5tupleIJNS5_1CILi128EEENS7_ILi48EEENS7_ILi256EEEEEELi256ENS_6half_tEfNS_4arch4Sm80ELb0ELb1ELb1ELb1ELb1ELb1ELb1ELb1EEENS1_21CollectiveEpilogueFwdINS6_IJS8_SA_S9_EEENS6_IJNS7_ILi1EEESI_SI_EEESC_SE_Li256ELb1ELb1ELb1ELb0EEENS1_36VarlenDynamicPersistentTileSchedulerILi128ELi48ELi256ELi256ELb1ELb1ELb0ELb1ELb0ELb1EEEEEEEEEvNT_6ParamsE)
        .other          _ZN7cutlass13device_kernelIN5flash19enable_sm80_to_sm89INS1_16FlashAttnFwdSm80INS1_25CollectiveMainloopFwdSm80ILi8ELi1ELb0EN4cute5tupleIJNS5_1CILi128EEENS7_ILi48EEENS7_ILi256EEEEEELi256ENS_6half_tEfNS_4arch4Sm80ELb0ELb1ELb1ELb1ELb1ELb1ELb1ELb1EEENS1_21CollectiveEpilogueFwdINS6_IJS8_SA_S9_EEENS6_IJNS7_ILi1EEESI_SI_EEESC_SE_Li256ELb1ELb1ELb1ELb0EEENS1_36VarlenDynamicPersistentTileSchedulerILi128ELi48ELi256ELi256ELb1ELb1ELb0ELb1ELb0ELb1EEEEEEEEEvNT_6ParamsE,@"STO_CUDA_ENTRY STV_DEFAULT"
_ZN7cutlass13device_kernelIN5flash19enable_sm80_to_sm89INS1_16FlashAttnFwdSm80INS1_25CollectiveMainloopFwdSm80ILi8ELi1ELb0EN4cute5tupleIJNS5_1CILi128EEENS7_ILi48EEENS7_ILi256EEEEEELi256ENS_6half_tEfNS_4arch4Sm80ELb0ELb1ELb1ELb1ELb1ELb1ELb1ELb1EEENS1_21CollectiveEpilogueFwdINS6_IJS8_SA_S9_EEENS6_IJNS7_ILi1EEESI_SI_EEESC_SE_Li256ELb1ELb1ELb1ELb0EEENS1_36VarlenDynamicPersistentTileSchedulerILi128ELi48ELi256ELi256ELb1ELb1ELb0ELb1ELb0ELb1EEEEEEEEEvNT_6ParamsE:
[----:B------:R-:W-:Y:S01]  /*0000*/  LDC R1, c[0x0][0x37c] ;  /* 0x0000df00ff017b82 */ /* 0x000fe20000000800 */
[----:B------:R-:W-:Y:S05]  /*0010*/  EXIT ;  /* 0x000000000000794d */ /* 0x000fea0003800000 */
.L_x_14:
        /* <DEDUP_REMOVED lines=14> */
.L_x_32:


//--------------------- .text._ZN7cutlass13device_kernelIN5flash19enable_sm80_to_sm89INS1_16FlashAttnFwdSm80INS1_25CollectiveMainloopFwdSm80ILi8ELi1ELb0EN4cute5tupleIJNS5_1CILi128EEENS7_ILi96EEENS7_ILi256EEEEEELi256ENS_6half_tEfNS_4arch4Sm80ELb1ELb0ELb1ELb0ELb1ELb0ELb1ELb1EEENS1_21CollectiveEpilogueFwdINS6_IJS8_SA_S9_EEENS6_IJNS7_ILi1EEESI_SI_EEESC_SE_Li256ELb0ELb1ELb1ELb0EEENS1_30DynamicPersistentTileSchedulerILi256ELi256ELb1ELb1ELb0EEEEEEEEEvNT_6ParamsE --------------------------
	.section	.text._ZN7cutlass13device_kernelIN5flash19enable_sm80_to_sm89INS1_16FlashAttnFwdSm80INS1_25CollectiveMainloopFwdSm80ILi8ELi1ELb0EN4cute5tupleIJNS5_1CILi128EEENS7_ILi96EEENS7_ILi256EEEEEELi256ENS_6half_tEfNS_4arch4Sm80ELb1ELb0ELb1ELb0ELb1ELb0ELb1ELb1EEENS1_21CollectiveEpilogueFwdINS6_IJS8_SA_S9_EEENS6_IJNS7_ILi1EEESI_SI_EEESC_SE_Li256ELb0ELb1ELb1ELb0EEENS1_30DynamicPersistentTileSchedulerILi256ELi256ELb1ELb1ELb0EEEEEEEEEvNT_6ParamsE,"ax",@progbits
	.align	128
.text._ZN7cutlass13device_kernelIN5flash19enable_sm80_to_sm89INS1_16FlashAttnFwdSm80INS1_25CollectiveMainloopFwdSm80ILi8ELi1ELb0EN4cute5tupleIJNS5_1CILi128EEENS7_ILi96EEENS7_ILi256EEEEEELi256ENS_6half_tEfNS_4arch4Sm80ELb1ELb0ELb1ELb0ELb1ELb0ELb1ELb1EEENS1_21CollectiveEpilogueFwdINS6_IJS8_SA_S9_EEENS6_IJNS7_ILi1EEESI_SI_EEESC_SE_Li256ELb0ELb1ELb1ELb0EEENS1_30DynamicPersistentTileSchedulerILi256ELi256ELb1ELb1ELb0EEEEEEEEEvNT_6ParamsE:
        .type           _ZN7cutlass13device_kernelIN5flash19enable_sm80_to_sm89INS1_16FlashAttnFwdSm80INS1_25CollectiveMainloopFwdSm80ILi8ELi1ELb0EN4cute5tupleIJNS5_1CILi128EEENS7_ILi96EEENS7_ILi256EEEEEELi256ENS_6half_tEfNS_4arch4Sm80ELb1ELb0ELb1ELb0ELb1ELb0ELb1ELb1EEENS1_21CollectiveEpilogueFwdINS6_IJS8_SA_S9_EEENS6_IJNS7_ILi1EEESI_SI_EEESC_SE_Li256ELb0ELb1ELb1ELb0EEENS1_30DynamicPersistentTileSchedulerILi256ELi256ELb1ELb1ELb0EEEEEEEEEvNT_6ParamsE,@function
        .size           _ZN7cutlass13device_kernelIN5flash19enable_sm80_to_sm89INS1_16FlashAttnFwdSm80INS1_25CollectiveMainloopFwdSm80ILi8ELi1ELb0EN4cute5tupleIJNS5_1CILi128EEENS7_ILi96EEENS7_ILi256EEEEEELi256ENS_6half_tEfNS_4arch4Sm80ELb1ELb0ELb1ELb0ELb1ELb0ELb1ELb1EEENS1_21CollectiveEpilogueFwdINS6_IJS8_SA_S9_EEENS6_IJNS7_ILi1EEESI_SI_EEESC_SE_Li256ELb0ELb1ELb1ELb0EEENS1_30DynamicPersistentTileSchedulerILi256ELi256ELb1ELb1ELb0EEEEEEEEEvNT_6ParamsE,(.L_x_33 - _ZN7cutlass13device_kernelIN5flash19enable_sm80_to_sm89INS1_16FlashAttnFwdSm80INS1_25CollectiveMainloopFwdSm80ILi8ELi1ELb0EN4cute5tupleIJNS5_1CILi128EEENS7_ILi96EEENS7_ILi256EEEEEELi256ENS_6half_tEfNS_4arch4Sm80ELb1ELb0ELb1ELb0ELb1ELb0ELb1ELb1EEENS1_21CollectiveEpilogueFwdINS6_IJS8_SA_S9_EEENS6_IJNS7_ILi1EEESI_SI_EEESC_SE_Li256ELb0ELb1ELb1ELb0EEENS1_30DynamicPersistentTileSchedulerILi256ELi256ELb1ELb1ELb0EEEEEEEEEvNT_6ParamsE)
        .other          _ZN7cutlass13device_kernelIN5flash19enable_sm80_to_sm89INS1_16FlashAttnFwdSm80INS1_25CollectiveMainloopFwdSm80ILi8ELi1ELb0EN4cute5tupleIJNS5_1CILi128EEENS7_ILi96EEENS7_ILi256EEEEEELi256ENS_6half_tEfNS_4arch4Sm80ELb1ELb0ELb1ELb0ELb1ELb0ELb1ELb1EEENS1_21CollectiveEpilogueFwdINS6_IJS8_SA_S9_EEENS6_IJNS7_ILi1EEESI_SI_EEESC_SE_Li256ELb0ELb1ELb1ELb0EEENS1_30DynamicPersistentTileSchedulerILi256ELi256ELb1ELb1ELb0EEEEEEEEEvNT_6ParamsE,@"STO_CUDA_ENTRY STV_DEFAULT"
_ZN7cutlass13device_kernelIN5flash19enable_sm80_to_sm89INS1_16FlashAttnFwdSm80INS1_25CollectiveMainloopFwdSm80ILi8ELi1ELb0EN4cute5tupleIJNS5_1CILi128EEENS7_ILi96EEENS7_ILi256EEEEEELi256ENS_6half_tEfNS_4arch4Sm80ELb1ELb0ELb1ELb0ELb1ELb0ELb1ELb1EEENS1_21CollectiveEpilogueFwdINS6_IJS8_SA_S9_EEENS6_IJNS7_ILi1EEESI_SI_EEESC_SE_Li256ELb0ELb1ELb1ELb0EEENS1_30DynamicPersistentTileSchedulerILi256ELi256ELb1ELb1ELb0EEEEEEEEEvNT_6ParamsE:
[----:B------:R-:W-:Y:S01]  /*0000*/  LDC R1, c[0x0][0x37c] ;  /* 0x0000df00ff017b82 */ /* 0x000fe20000000800 */
[----:B------:R-:W-:Y:S05]  /*0010*/  EXIT ;  /* 0x000000000000794d */ /* 0x000fea0003800000 */
.L_x_15:
        /* <DEDUP_REMOVED lines=14> */
.L_x_33:


//--------------------- .text._ZN7cutlass13device_kernelIN5flash19enable_sm80_to_sm89INS1_16FlashAttnFwdSm80INS1_25CollectiveMainloopFwdSm80ILi8ELi1ELb0EN4cute5tupleIJNS5_1CILi128EEENS7_ILi64EEENS7_ILi256EEEEEELi256ENS_6half_tEfNS_4arch4Sm80ELb1ELb0ELb1ELb1ELb1ELb0ELb1ELb1EEENS1_21CollectiveEpilogueFwdINS6_IJS8_SA_S9_EEENS6_IJNS7_ILi1EEESI_SI_EEESC_SE_Li256ELb1ELb1ELb1ELb0EEENS1_36VarlenDynamicPersistentTileSchedulerILi128ELi64ELi256ELi256ELb1ELb1ELb0ELb1ELb1ELb1EEEEEEEEEvNT_6ParamsE --------------------------
	.section	.text._ZN7cutlass13device_kernelIN5flash19enable_sm80_to_sm89INS1_16FlashAttnFwdSm80INS1_25CollectiveMainloopFwdSm80ILi8ELi1ELb0EN4cute5tupleIJNS5_1CILi128EEENS7_ILi64EEENS7_ILi256EEEEEELi256ENS_6half_tEfNS_4arch4Sm80ELb1ELb0ELb1ELb1ELb1ELb0ELb1ELb1EEENS1_21CollectiveEpilogueFwdINS6_IJS8_SA_S9_EEENS6_IJNS7_ILi1EEESI_SI_EEESC_SE_Li256ELb1ELb1ELb1ELb0EEENS1_36VarlenDynamicPersistentTileSchedulerILi128ELi64ELi256ELi256ELb1ELb1ELb0ELb1ELb1ELb1EEEEEEEEEvNT_6ParamsE,"ax",@progbits
	.align	128
.text._ZN7cutlass13device_kernelIN5flash19enable_sm80_to_sm89INS1_16FlashAttnFwdSm80INS1_25CollectiveMainloopFwdSm80ILi8ELi1ELb0EN4cute5tupleIJNS5_1CILi128EEENS7_ILi64EEENS7_ILi256EEEEEELi256ENS_6half_tEfNS_4arch4Sm80ELb1ELb0ELb1ELb1ELb1ELb0ELb1ELb1EEENS1_21CollectiveEpilogueFwdINS6_IJS8_SA_S9_EEENS6_IJNS7_ILi1EEESI_SI_EEESC_SE_Li256ELb1ELb1ELb1ELb0EEENS1_36VarlenDynamicPersistentTileSchedulerILi128ELi64ELi256ELi256ELb1ELb1ELb0ELb1ELb1ELb1EEEEEEEEEvNT_6ParamsE:
        .type           _ZN7cutlass13device_kernelIN5flash19enable_sm80_to_sm89INS1_16FlashAttnFwdSm80INS1_25CollectiveMainloopFwdSm80ILi8ELi1ELb0EN4cute5tupleIJNS5_1CILi128EEENS7_ILi64EEENS7_ILi256EEEEEELi256ENS_6half_tEfNS_4arch4Sm80ELb1ELb0ELb1ELb1ELb1ELb0ELb1ELb1EEENS1_21CollectiveEpilogueFwdINS6_IJS8_SA_S9_EEENS6_IJNS7_ILi1EEESI_SI_EEESC_SE_Li256ELb1ELb1ELb1ELb0EEENS1_36VarlenDynamicPersistentTileSchedulerILi128ELi64ELi256ELi256ELb1ELb1ELb0ELb1ELb1ELb1EEEEEEEEEvNT_6ParamsE,@function
        .size           _ZN7cutlass13device_kernelIN5flash19enable_sm80_to_sm89INS1_16FlashAttnFwdSm80INS1_25CollectiveMainloopFwdSm80ILi8ELi1ELb0EN4cute5tupleIJNS5_1CILi128EEENS7_ILi64EEENS7_ILi256EEEEEELi256ENS_6half_tEfNS_4arch4Sm80ELb1ELb0ELb1ELb1ELb1ELb0ELb1ELb1EEENS1_21CollectiveEpilogueFwdINS6_IJS8_SA_S9_EEENS6_IJNS7_ILi1EEESI_SI_EEESC_SE_Li256ELb1ELb1ELb1ELb0EEENS1_36VarlenDynamicPersistentTileSchedulerILi128ELi64ELi256ELi256ELb1ELb1ELb0ELb1ELb1ELb1EEEEEEEEEvNT_6ParamsE,(.L_x_34 - _ZN7cutlass13device_kernelIN5flash19enable_sm80_to_sm89INS1_16FlashAttnFwdSm80INS1_25CollectiveMainloopFwdSm80ILi8ELi1ELb0EN4cute5tupleIJNS5_1CILi128EEENS7_ILi64EEENS7_ILi256EEEEEELi256ENS_6half_tEfNS_4arch4Sm80ELb1ELb0ELb1ELb1ELb1ELb0ELb1ELb1EEENS1_21CollectiveEpilogueFwdINS6_IJS8_SA_S9_EEENS6_IJNS7_ILi1EEESI_SI_EEESC_SE_Li256ELb1ELb1ELb1ELb0EEENS1_36VarlenDynamicPersistentTileSchedulerILi128ELi64ELi256ELi256ELb1ELb1ELb0ELb1ELb1ELb1EEEEEEEEEvNT_6ParamsE)
        .other          _ZN7cutlass13device_kernelIN5flash19enable_sm80_to_sm89INS1_16FlashAttnFwdSm80INS1_25CollectiveMainloopFwdSm80ILi8ELi1ELb0EN4cute5tupleIJNS5_1CILi128EEENS7_ILi64EEENS7_ILi256EEEEEELi256ENS_6half_tEfNS_4arch4Sm80ELb1ELb0ELb1ELb1ELb1ELb0ELb1ELb1EEENS1_21CollectiveEpilogueFwdINS6_IJS8_SA_S9_EEENS6_IJNS7_ILi1EEESI_SI_EEESC_SE_Li256ELb1ELb1ELb1ELb0EEENS1_36VarlenDynamicPersistentTileSchedulerILi128ELi64ELi256ELi256ELb1ELb1ELb0ELb1ELb1ELb1EEEEEEEEEvNT_6ParamsE,@"STO_CUDA_ENTRY STV_DEFAULT"
_ZN7cutlass13device_kernelIN5flash19enable_sm80_to_sm89INS1_16FlashAttnFwdSm80INS1_25CollectiveMainloopFwdSm80ILi8ELi1ELb0EN4cute5tupleIJNS5_1CILi128EEENS7_ILi64EEENS7_ILi256EEEEEELi256ENS_6half_tEfNS_4arch4Sm80ELb1ELb0ELb1ELb1ELb1ELb0ELb1ELb1EEENS1_21CollectiveEpilogueFwdINS6_IJS8_SA_S9_EEENS6_IJNS7_ILi1EEESI_SI_EEESC_SE_Li256ELb1ELb1ELb1ELb0EEENS1_36VarlenDynamicPersistentTileSchedulerILi128ELi64ELi256ELi256ELb1ELb1ELb0ELb1ELb1ELb1EEEEEEEEEvNT_6ParamsE:
[----:B------:R-:W-:Y:S01]  /*0000*/  LDC R1, c[0x0][0x37c] ;  /* 0x0000df00ff017b82 */ /* 0x000fe20000000800 */
[----:B------:R-:W-:Y:S05]  /*0010*/  EXIT ;  /* 0x000000000000794d */ /* 0x000fea0003800000 */
.L_x_16:
        /* <DEDUP_REMOVED lines=14> */
.L_x_34:


//--------------------- .text._ZN7cutlass13device_kernelIN5flash19enable_sm80_to_sm89INS1_16FlashAttnFwdSm80INS1_25CollectiveMainloopFwdSm80ILi8ELi1ELb0EN4cute5tupleIJNS5_1CILi128EEENS7_ILi48EEENS7_ILi256EEEEEELi256ENS_6half_tEfNS_4arch4Sm80ELb1ELb0ELb1ELb1ELb1ELb1ELb1ELb1EEENS1_21CollectiveEpilogueFwdINS6_IJS8_SA_S9_EEENS6_IJNS7_ILi1EEESI_SI_EEESC_SE_Li256ELb1ELb1ELb1ELb0EEENS1_36VarlenDynamicPersistentTileSchedulerILi128ELi48ELi256ELi256ELb1ELb1ELb0ELb1ELb1ELb1EEEEEEEEEvNT_6ParamsE --------------------------
	.section	.text._ZN7cutlass13device_kernelIN5flash19enable_sm80_to_sm89INS1_16FlashAttnFwdSm80INS1_25CollectiveMainloopFwdSm80ILi8ELi1ELb0EN4cute5tupleIJNS5_1CILi128EEENS7_ILi48EEENS7_ILi256EEEEEELi256ENS_6half_tEfNS_4arch4Sm80ELb1ELb0ELb1ELb1ELb1ELb1ELb1ELb1EEENS1_21CollectiveEpilogueFwdINS6_IJS8_SA_S9_EEENS6_IJNS7_ILi1EEESI_SI_EEESC_SE_Li256ELb1ELb1ELb1ELb0EEENS1_36VarlenDynamicPersistentTileSchedulerILi128ELi48ELi256ELi256ELb1ELb1ELb0ELb1ELb1ELb1EEEEEEEEEvNT_6ParamsE,"ax",@progbits
	.align	128
.text._ZN7cutlass13device_kernelIN5flash19enable_sm80_to_sm89INS1_16FlashAttnFwdSm80INS1_25CollectiveMainloopFwdSm80ILi8ELi1ELb0EN4cute5tupleIJNS5_1CILi128EEENS7_ILi48EEENS7_ILi256EEEEEELi256ENS_6half_tEfNS_4arch4Sm80ELb1ELb0ELb1ELb1ELb1ELb1ELb1ELb1EEENS1_21CollectiveEpilogueFwdINS6_IJS8_SA_S9_EEENS6_IJNS7_ILi1EEESI_SI_EEESC_SE_Li256ELb1ELb1ELb1ELb0EEENS1_36VarlenDynamicPersistentTileSchedulerILi128ELi48ELi256ELi256ELb1ELb1ELb0ELb1ELb1ELb1EEEEEEEEEvNT_6ParamsE:
        .type           _ZN7cutlass13device_kernelIN5flash19enable_sm80_to_sm89INS1_16FlashAttnFwdSm80INS1_25CollectiveMainloopFwdSm80ILi8ELi1ELb0EN4cute5tupleIJNS5_1CILi128EEENS7_ILi48EEENS7_ILi256EEEEEELi256ENS_6half_tEfNS_4arch4Sm80ELb1ELb0ELb1ELb1ELb1ELb1ELb1ELb1EEENS1_21CollectiveEpilogueFwdINS6_IJS8_SA_S9_EEENS6_IJNS7_ILi1EEESI_SI_EEESC_SE_Li256ELb1ELb1ELb1ELb0EEENS1_36VarlenDynamicPersistentTileSchedulerILi128ELi48ELi256ELi256ELb1ELb1ELb0ELb1ELb1ELb1EEEEEEEEEvNT_6ParamsE,@function
        .size           _ZN7cutlass13device_kernelIN5flash19enable_sm80_to_sm89INS1_16FlashAttnFwdSm80INS1_25CollectiveMainloopFwdSm80ILi8ELi1ELb0EN4cute5tupleIJNS5_1CILi128EEENS7_ILi48EEENS7_ILi256EEEEEELi256ENS_6half_tEfNS_4arch4Sm80ELb1ELb0ELb1ELb1ELb1ELb1ELb1ELb1EEENS1_21CollectiveEpilogueFwdINS6_IJS8_SA_S9_EEENS6_IJNS7_ILi1EEESI_SI_EEESC_SE_Li256ELb1ELb1ELb1ELb0EEENS1_36VarlenDynamicPersistentTileSchedulerILi128ELi48ELi256ELi256ELb1ELb1ELb0ELb1ELb1ELb1EEEEEEEEEvNT_6ParamsE,(.L_x_35 - _ZN7cutlass13device_kernelIN5flash19enable_sm80_to_sm89INS1_16FlashAttnFwdSm80INS1_25CollectiveMainloopFwdSm80ILi8ELi1ELb0EN4cute5tupleIJNS5_1CILi128EEENS7_ILi48EEENS7_ILi256EEEEEELi256ENS_6half_tEfNS_4arch4Sm80ELb1ELb0ELb1ELb1ELb1ELb1ELb1ELb1EEENS1_21CollectiveEpilogueFwdINS6_IJS8_SA_S9_EEENS6_IJNS7_ILi1EEESI_SI_EEESC_SE_Li256ELb1ELb1ELb1ELb0EEENS1_36VarlenDynamicPersistentTileSchedulerILi128ELi48ELi256ELi256ELb1ELb1ELb0ELb1ELb1ELb1EEEEEEEEEvNT_6ParamsE)
        .other          _ZN7cutlass13device_kernelIN5flash19enable_sm80_to_sm89INS1_16FlashAttnFwdSm80INS1_25CollectiveMainloopFwdSm80ILi8ELi1ELb0EN4cute5tupleIJNS5_1CILi128EEENS7_ILi48EEENS7_ILi256EEEEEELi256ENS_6half_tEfNS_4arch4Sm80ELb1ELb0ELb1ELb1ELb1ELb1ELb1ELb1EEENS1_21CollectiveEpilogueFwdINS6_IJS8_SA_S9_EEENS6_IJNS7_ILi1EEESI_SI_EEESC_SE_Li256ELb1ELb1ELb1ELb0EEENS1_36VarlenDynamicPersistentTileSchedulerILi128ELi48ELi256ELi256ELb1ELb1ELb0ELb1ELb1ELb1EEEEEEEEEvNT_6ParamsE,@"STO_CUDA_ENTRY STV_DEFAULT"
_ZN7cutlass13device_kernelIN5flash19enable_sm80_to_sm89INS1_16FlashAttnFwdSm80INS1_25CollectiveMainloopFwdSm80ILi8ELi1ELb0EN4cute5tupleIJNS5_1CILi128EEENS7_ILi48EEENS7_ILi256EEEEEELi256ENS_6half_tEfNS_4arch4Sm80ELb1ELb0ELb1ELb1ELb1ELb1ELb1ELb1EEENS1_21CollectiveEpilogueFwdINS6_IJS8_SA_S9_EEENS6_IJNS7_ILi1EEESI_SI_EEESC_SE_Li256ELb1ELb1ELb1ELb0EEENS1_36VarlenDynamicPersistentTileSchedulerILi128ELi48ELi256ELi256ELb1ELb1ELb0ELb1ELb1ELb1EEEEEEEEEvNT_6ParamsE:
[----:B------:R-:W-:Y:S01]  /*0000*/  LDC R1, c[0x0][0x37c] ;  /* 0x0000df00ff017b82 */ /* 0x000fe20000000800 */
[----:B------:R-:W-:Y:S05]  /*0010*/  EXIT ;  /* 0x000000000000794d */ /* 0x000fea0003800000 */
.L_x_17:
        /* <DEDUP_REMOVED lines=14> */
.L_x_35:


//--------------------- .nv.shared.reserved.0     --------------------------
	.section	.nv.shared.reserved.0,"aw",@nobits
	.weak		__nv_reservedSMEM_offset_0_alias
	.size		__nv_reservedSMEM_offset_0_alias, 0, 64
	.other		__nv_reservedSMEM_offset_0_alias,@"STO_CUDA_RESERVED_SHARED STV_DEFAULT"
__nv_reservedSMEM_offset_0_alias:
	.zero		0
	.zero		64


//--------------------- .nv.global                --------------------------
	.section	.nv.global,"aw",@nobits
.nv.global:
	.type		_ZN86_INTERNAL_97bd09b1_50_flash_fwd_hdim256_fp16_paged_split_softcap_sm80_cu_a6473388_30624cute1_E,@object
	.size		_ZN86_INTERNAL_97bd09b1_50_flash_fwd_hdim256_fp16_paged_split_softcap_sm80_cu_a6473388_30624cute1_E,(_ZN86_INTERNAL_97bd09b1_50_flash_fwd_hdim256_fp16_paged_split_softcap_sm80_cu_a6473388_30624cuda3std3__45__cpo6cbeginE - _ZN86_INTERNAL_97bd09b1_50_flash_fwd_hdim256_fp16_paged_split_softcap_sm80_cu_a6473388_30624cute1_E)
_ZN86_INTERNAL_97bd09b1_50_flash_fwd_hdim256_fp16_paged_split_softcap_sm80_cu_a6473388_30624cute1_E:
	.zero		1
	.type		_ZN86_INTERNAL_97bd09b1_50_flash_fwd_hdim256_fp16_paged_split_softcap_sm80_cu_a6473388_30624cuda3std3__45__cpo6cbeginE,@object
	.size		_ZN86_INTERNAL_97bd09b1_50_flash_fwd_hdim256_fp16_paged_split_softcap_sm80_cu_a6473388_30624cuda3std3__45__cpo6cbeginE,(_ZN86_INTERNAL_97bd09b1_50_flash_fwd_hdim256_fp16_paged_split_softcap_sm80_cu_a6473388_30624cuda3std3__48in_placeE - _ZN86_INTERNAL_97bd09b1_50_flash_fwd_hdim256_fp16_paged_split_softcap_sm80_cu_a6473388_30624cuda3std3__45__cpo6cbeginE)
_ZN86_INTERNAL_97bd09b1_50_flash_fwd_hdim256_fp16_paged_split_softcap_sm80_cu_a6473388_30624cuda3std3__45__cpo6cbeginE:
	.zero		1
	.type		_ZN86_INTERNAL_97bd09b1_50_flash_fwd_hdim256_fp16_paged_split_softcap_sm80_cu_a6473388_30624cuda3std3__48in_placeE,@object
	.size		_ZN86_INTERNAL_97bd09b1_50_flash_fwd_hdim256_fp16_paged_split_softcap_sm80_cu_a6473388_30624cuda3std3__48in_placeE,(_ZN86_INTERNAL_97bd09b1_50_flash_fwd_hdim256_fp16_paged_split_softcap_sm80_cu_a6473388_30624cuda3std6ranges3__45__cpo9iter_moveE - _ZN86_INTERNAL_97bd09b1_50_flash_fwd_hdim256_fp16_paged_split_softcap_sm80_cu_a6473388_30624cuda3std3__48in_placeE)
_ZN86_INTERNAL_97bd09b1_50_flash_fwd_hdim256_fp16_paged_split_softcap_sm80_cu_a6473388_30624cuda3std3__48in_placeE:
	.zero		1
	.type		_ZN86_INTERNAL_97bd09b1_50_flash_fwd_hdim256_fp16_paged_split_softcap_sm80_cu_a6473388_30624cuda3std6ranges3__45__cpo9iter_moveE,@object
	.size		_ZN86_INTERNAL_97bd09b1_50_flash_fwd_hdim256_fp16_paged_split_softcap_sm80_cu_a6473388_30624cuda3std6ranges3__45__cpo9iter_moveE,(_ZN86_INTERNAL_97bd09b1_50_flash_fwd_hdim256_fp16_paged_split_softcap_sm80_cu_a6473388_30624cuda3std3__45__cpo5beginE - _ZN86_INTERNAL_97bd09b1_50_flash_fwd_hdim256_fp16_paged_split_softcap_sm80_cu_a6473388_30624cuda3std6ranges3__45__cpo9iter_moveE)
_ZN86_INTERNAL_97bd09b1_50_flash_fwd_hdim256_fp16_paged_split_softcap_sm80_cu_a6473388_30624cuda3std6ranges3__45__cpo9iter_moveE:
	.zero		1
	.type		_ZN86_INTERNAL_97bd09b1_50_flash_fwd_hdim256_fp16_paged_split_softcap_sm80_cu_a6473388_30624cuda3std3__45__cpo5beginE,@object
	.size		_ZN86_INTERNAL_97bd09b1_50_flash_fwd_hdim256_fp16_paged_split_softcap_sm80_cu_a6473388_30624cuda3std3__45__cpo5beginE,(_ZN86_INTERNAL_97bd09b1_50_flash_fwd_hdim256_fp16_paged_split_softcap_sm80_cu_a6473388_30624cuda3std3__488_GLOBAL__N__97bd09b1_50_flash_fwd_hdim256_fp16_paged_split_softcap_sm80_cu_a6473388_30626ignoreE - _ZN86_INTERNAL_97bd09b1_50_flash_fwd_hdim256_fp16_paged_split_softcap_sm80_cu_a6473388_30624cuda3std3__45__cpo5beginE)
_ZN86_INTERNAL_97bd09b1_50_flash_fwd_hdim256_fp16_paged_split_softcap_sm80_cu_a6473388_30624cuda3std3__45__cpo5beginE:
	.zero		1
	.type		_ZN86_INTERNAL_97bd09b1_50_flash_fwd_hdim256_fp16_paged_split_softcap_sm80_cu_a6473388_30624cuda3std3__488_GLOBAL__N__97bd09b1_50_flash_fwd_hdim256_fp16_paged_split_softcap_sm80_cu_a6473388_30626ignoreE,@object
	.size		_ZN86_INTERNAL_97bd09b1_50_flash_fwd_hdim256_fp16_paged_split_softcap_sm80_cu_a6473388_30624cuda3std3__488_GLOBAL__N__97bd09b1_50_flash_fwd_hdim256_fp16_paged_split_softcap_sm80_cu_a6473388_30626ignoreE,(_ZN86_INTERNAL_97bd09b1_50_flash_fwd_hdim256_fp16_paged_split_softcap_sm80_cu_a6473388_30624cute7productE - _ZN86_INTERNAL_97bd09b1_50_flash_fwd_hdim256_fp16_paged_split_softcap_sm80_cu_a6473388_30624cuda3std3__488_GLOBAL__N__97bd09b1_50_flash_fwd_hdim256_fp16_paged_split_softcap_sm80_cu_a6473388_30626ignoreE)
_ZN86_INTERNAL_97bd09b1_50_flash_fwd_hdim256_fp16_paged_split_softcap_sm80_cu_a6473388_30624cuda3std3__488_GLOBAL__N__97bd09b1_50_flash_fwd_hdim256_fp16_paged_split_softcap_sm80_cu_a6473388_30626ignoreE:
	.zero		1
	.type		_ZN86_INTERNAL_97bd09b1_50_flash_fwd_hdim256_fp16_paged_split_softcap_sm80_cu_a6473388_30624cute7productE,@object
	.size		_ZN86_INTERNAL_97bd09b1_50_flash_fwd_hdim256_fp16_paged_split_softcap_sm80_cu_a6473388_30624cute7productE,(_ZN86_INTERNAL_97bd09b1_50_flash_fwd_hdim256_fp16_paged_split_softcap_sm80_cu_a6473388_30624cuda3std3__45__cpo3endE - _ZN86_INTERNAL_97bd09b1_50_flash_fwd_hdim256_fp16_paged_split_softcap_sm80_cu_a6473388_30624cute7productE)
_ZN86_INTERNAL_97bd09b1_50_flash_fwd_hdim256_fp16_paged_split_softcap_sm80_cu_a6473388_30624cute7productE:
	.zero		1
	.type		_ZN86_INTERNAL_97bd09b1_50_flash_fwd_hdim256_fp16_paged_split_softcap_sm80_cu_a6473388_30624cuda3std3__45__cpo3endE,@object
	.size		_ZN86_INTERNAL_97bd09b1_50_flash_fwd_hdim256_fp16_paged_split_softcap_sm80_cu_a6473388_30624cuda3std3__45__cpo3endE,(_ZN86_INTERNAL_97bd09b1_50_flash_fwd_hdim256_fp16_paged_split_softcap_sm80_cu_a6473388_30624cuda3std3__419piecewise_constructE - _ZN86_INTERNAL_97bd09b1_50_flash_fwd_hdim256_fp16_paged_split_softcap_sm80_cu_a6473388_30624cuda3std3__45__cpo3endE)
_ZN86_INTERNAL_97bd09b1_50_flash_fwd_hdim256_fp16_paged_split_softcap_sm80_cu_a6473388_30624cuda3std3__45__cpo3endE:
	.zero		1
	.type		_ZN86_INTERNAL_97bd09b1_50_flash_fwd_hdim256_fp16_paged_split_softcap_sm80_cu_a6473388_30624cuda3std3__419piecewise_constructE,@object
	.size		_ZN86_INTERNAL_97bd09b1_50_flash_fwd_hdim256_fp16_paged_split_softcap_sm80_cu_a6473388_30624cuda3std3__419piecewise_constructE,(_ZN86_INTERNAL_97bd09b1_50_flash_fwd_hdim256_fp16_paged_split_softcap_sm80_cu_a6473388_30624cuda3std3__45__cpo4cendE - _ZN86_INTERNAL_97bd09b1_50_flash_fwd_hdim256_fp16_paged_split_softcap_sm80_cu_a6473388_30624cuda3std3__419piecewise_constructE)
_ZN86_INTERNAL_97bd09b1_50_flash_fwd_hdim256_fp16_paged_split_softcap_sm80_cu_a6473388_30624cuda3std3__419piecewise_constructE:
	.zero		1
	.type		_ZN86_INTERNAL_97bd09b1_50_flash_fwd_hdim256_fp16_paged_split_softcap_sm80_cu_a6473388_30624cuda3std3__45__cpo4cendE,@object
	.size		_ZN86_INTERNAL_97bd09b1_50_flash_fwd_hdim256_fp16_paged_split_softcap_sm80_cu_a6473388_30624cuda3std3__45__cpo4cendE,(_ZN86_INTERNAL_97bd09b1_50_flash_fwd_hdim256_fp16_paged_split_softcap_sm80_cu_a6473388_30624cuda3std6ranges3__45__cpo4swapE - _ZN86_INTERNAL_97bd09b1_50_flash_fwd_hdim256_fp16_paged_split_softcap_sm80_cu_a6473388_30624cuda3std3__45__cpo4cendE)
_ZN86_INTERNAL_97bd09b1_50_flash_fwd_hdim256_fp16_paged_split_softcap_sm80_cu_a6473388_30624cuda3std3__45__cpo4cendE:
	.zero		1
	.type		_ZN86_INTERNAL_97bd09b1_50_flash_fwd_hdim256_fp16_paged_split_softcap_sm80_cu_a6473388_30624cuda3std6ranges3__45__cpo4swapE,@object
	.size		_ZN86_INTERNAL_97bd09b1_50_flash_fwd_hdim256_fp16_paged_split_softcap_sm80_cu_a6473388_30624cuda3std6ranges3__45__cpo4swapE,(.L_7 - _ZN86_INTERNAL_97bd09b1_50_flash_fwd_hdim256_fp16_paged_split_softcap_sm80_cu_a6473388_30624cuda3std6ranges3__45__cpo4swapE)
_ZN86_INTERNAL_97bd09b1_50_flash_fwd_hdim256_fp16_paged_split_softcap_sm80_cu_a6473388_30624cuda3std6ranges3__45__cpo4swapE:
	.zero		1
.L_7:


//--------------------- .nv.constant0._ZN7cutlass13device_kernelIN5flash19enable_sm80_to_sm89INS1_16FlashAttnFwdSm80INS1_25CollectiveMainloopFwdSm80ILi8ELi1ELb1EN4cute5tupleIJNS5_1CILi128EEENS7_ILi64EEENS7_ILi256EEEEEELi256ENS_6half_tEfNS_4arch4Sm80ELb0ELb0ELb1ELb0ELb1ELb0ELb1ELb1EEENS1_21CollectiveEpilogueFwdINS6_IJS8_SA_S9_EEENS6_IJNS7_ILi1EEESI_SI_EEESC_SE_Li256ELb0ELb1ELb1ELb0EEENS1_19SingleTileSchedulerILb0ELb1ELb1ELi128EEEEEEEEEvNT_6ParamsE --------------------------
	.section	.nv.constant0._ZN7cutlass13device_kernelIN5flash19enable_sm80_to_sm89INS1_16FlashAttnFwdSm80INS1_25CollectiveMainloopFwdSm80ILi8ELi1ELb1EN4cute5tupleIJNS5_1CILi128EEENS7_ILi64EEENS7_ILi256EEEEEELi256ENS_6half_tEfNS_4arch4Sm80ELb0ELb0ELb1ELb0ELb1ELb0ELb1ELb1EEENS1_21CollectiveEpilogueFwdINS6_IJS8_SA_S9_EEENS6_IJNS7_ILi1EEESI_SI_EEESC_SE_Li256ELb0ELb1ELb1ELb0EEENS1_19SingleTileSchedulerILb0ELb1ELb1ELi128EEEEEEEEEvNT_6ParamsE,"a",@progbits
	.sectionflags	@""
	.align	4
.nv.constant0._ZN7cutlass13device_kernelIN5flash19enable_sm80_to_sm89INS1_16FlashAttnFwdSm80INS1_25CollectiveMainloopFwdSm80ILi8ELi1ELb1EN4cute5tupleIJNS5_1CILi128EEENS7_ILi64EEENS7_ILi256EEEEEELi256ENS_6half_tEfNS_4arch4Sm80ELb0ELb0ELb1ELb0ELb1ELb0ELb1ELb1EEENS1_21CollectiveEpilogueFwdINS6_IJS8_SA_S9_EEENS6_IJNS7_ILi1EEESI_SI_EEESC_SE_Li256ELb0ELb1ELb1ELb0EEENS1_19SingleTileSchedulerILb0ELb1ELb1ELi128EEEEEEEEEvNT_6ParamsE:
	.zero		1944


//--------------------- .nv.constant0._ZN7cutlass13device_kernelIN5flash19enable_sm80_to_sm89INS1_16FlashAttnFwdSm80INS1_25CollectiveMainloopFwdSm80ILi8ELi1ELb1EN4cute5tupleIJNS5_1CILi128EEENS7_ILi48EEENS7_ILi256EEEEEELi256ENS_6half_tEfNS_4arch4Sm80ELb0ELb0ELb1ELb1ELb1ELb0ELb1ELb1EEENS1_21CollectiveEpilogueFwdINS6_IJS8_SA_S9_EEENS6_IJNS7_ILi1EEESI_SI_EEESC_SE_Li256ELb1ELb1ELb1ELb0EEENS1_36VarlenDynamicPersistentTileSchedulerILi128ELi48ELi256ELi256ELb1ELb1ELb0ELb0ELb1ELb1EEEEEEEEEvNT_6ParamsE --------------------------
	.section	.nv.constant0._ZN7cutlass13device_kernelIN5flash19enable_sm80_to_sm89INS1_16FlashAttnFwdSm80INS1_25CollectiveMainloopFwdSm80ILi8ELi1ELb1EN4cute5tupleIJNS5_1CILi128EEENS7_ILi48EEENS7_ILi256EEEEEELi256ENS_6half_tEfNS_4arch4Sm80ELb0ELb0ELb1ELb1ELb1ELb0ELb1ELb1EEENS1_21CollectiveEpilogueFwdINS6_IJS8_SA_S9_EEENS6_IJNS7_ILi1EEESI_SI_EEESC_SE_Li256ELb1ELb1ELb1ELb0EEENS1_36VarlenDynamicPersistentTileSchedulerILi128ELi48ELi256ELi256ELb1ELb1ELb0ELb0ELb1ELb1EEEEEEEEEvNT_6ParamsE,"a",@progbits
	.sectionflags	@""
	.align	4
.nv.constant0._ZN7cutlass13device_kernelIN5flash19enable_sm80_to_sm89INS1_16FlashAttnFwdSm80INS1_25CollectiveMainloopFwdSm80ILi8ELi1ELb1EN4cute5tupleIJNS5_1CILi128EEENS7_ILi48EEENS7_ILi256EEEEEELi256ENS_6half_tEfNS_4arch4Sm80ELb0ELb0ELb1ELb1ELb1ELb0ELb1ELb1EEENS1_21CollectiveEpilogueFwdINS6_IJS8_SA_S9_EEENS6_IJNS7_ILi1EEESI_SI_EEESC_SE_Li256ELb1ELb1ELb1ELb0EEENS1_36VarlenDynamicPersistentTileSchedulerILi128ELi48ELi256ELi256ELb1ELb1ELb0ELb0ELb1ELb1EEEEEEEEEvNT_6ParamsE:
	.zero		1976


//--------------------- .nv.constant0._ZN7cutlass13device_kernelIN5flash19enable_sm80_to_sm89INS1_16FlashAttnFwdSm80INS1_25CollectiveMainloopFwdSm80ILi8ELi1ELb0EN4cute5tupleIJNS5_1CILi128EEENS7_ILi32EEENS7_ILi256EEEEEELi256ENS_6half_tEfNS_4arch4Sm80ELb0ELb0ELb1ELb1ELb1ELb1ELb1ELb1EEENS1_21CollectiveEpilogueFwdINS6_IJS8_SA_S9_EEENS6_IJNS7_ILi1EEESI_SI_EEESC_SE_Li256ELb1ELb1ELb1ELb0EEENS1_36VarlenDynamicPersistentTileSchedulerILi128ELi32ELi256ELi256ELb1ELb1ELb0ELb0ELb1ELb1EEEEEEEEEvNT_6ParamsE --------------------------
	.section	.nv.constant0._ZN7cutlass13device_kernelIN5flash19enable_sm80_to_sm89INS1_16FlashAttnFwdSm80INS1_25CollectiveMainloopFwdSm80ILi8ELi1ELb0EN4cute5tupleIJNS5_1CILi128EEENS7_ILi32EEENS7_ILi256EEEEEELi256ENS_6half_tEfNS_4arch4Sm80ELb0ELb0ELb1ELb1ELb1ELb1ELb1ELb1EEENS1_21CollectiveEpilogueFwdINS6_IJS8_SA_S9_EEENS6_IJNS7_ILi1EEESI_SI_EEESC_SE_Li256ELb1ELb1ELb1ELb0EEENS1_36VarlenDynamicPersistentTileSchedulerILi128ELi32ELi256ELi256ELb1ELb1ELb0ELb0ELb1ELb1EEEEEEEEEvNT_6ParamsE,"a",@progbits
	.sectionflags	@""
	.align	4
.nv.constant0._ZN7cutlass13device_kernelIN5flash19enable_sm80_to_sm89INS1_16FlashAttnFwdSm80INS1_25CollectiveMainloopFwdSm80ILi8ELi1ELb0EN4cute5tupleIJNS5_1CILi128EEENS7_ILi32EEENS7_ILi256EEEEEELi256ENS_6half_tEfNS_4arch4Sm80ELb0ELb0ELb1ELb1ELb1ELb1ELb1ELb1EEENS1_21CollectiveEpilogueFwdINS6_IJS8_SA_S9_EEENS6_IJNS7_ILi1EEESI_SI_EEESC_SE_Li256ELb1ELb1ELb1ELb0EEENS1_36VarlenDynamicPersistentTileSchedulerILi128ELi32ELi256ELi256ELb1ELb1ELb0ELb0ELb1ELb1EEEEEEEEEvNT_6ParamsE:
	.zero		1976


//--------------------- .nv.constant0._ZN7cutlass13device_kernelIN5flash19enable_sm80_to_sm89INS1_16FlashAttnFwdSm80INS1_25CollectiveMainloopFwdSm80ILi8ELi1ELb1EN4cute5tupleIJNS5_1CILi128EEENS7_ILi48EEENS7_ILi256EEEEEELi256ENS_6half_tEfNS_4arch4Sm80ELb0ELb1ELb1ELb0ELb1ELb0ELb1ELb1EEENS1_21CollectiveEpilogueFwdINS6_IJS8_SA_S9_EEENS6_IJNS7_ILi1EEESI_SI_EEESC_SE_Li256ELb0ELb1ELb1ELb0EEENS1_19SingleTileSchedulerILb0ELb1ELb1ELi128EEEEEEEEEvNT_6ParamsE --------------------------
	.section	.nv.constant0._ZN7cutlass13device_kernelIN5flash19enable_sm80_to_sm89INS1_16FlashAttnFwdSm80INS1_25CollectiveMainloopFwdSm80ILi8ELi1ELb1EN4cute5tupleIJNS5_1CILi128EEENS7_ILi48EEENS7_ILi256EEEEEELi256ENS_6half_tEfNS_4arch4Sm80ELb0ELb1ELb1ELb0ELb1ELb0ELb1ELb1EEENS1_21CollectiveEpilogueFwdINS6_IJS8_SA_S9_EEENS6_IJNS7_ILi1EEESI_SI_EEESC_SE_Li256ELb0ELb1ELb1ELb0EEENS1_19SingleTileSchedulerILb0ELb1ELb1ELi128EEEEEEEEEvNT_6ParamsE,"a",@progbits
	.sectionflags	@""
	.align	4
.nv.constant0._ZN7cutlass13device_kernelIN5flash19enable_sm80_to_sm89INS1_16FlashAttnFwdSm80INS1_25CollectiveMainloopFwdSm80ILi8ELi1ELb1EN4cute5tupleIJNS5_1CILi128EEENS7_ILi48EEENS7_ILi256EEEEEELi256ENS_6half_tEfNS_4arch4Sm80ELb0ELb1ELb1ELb0ELb1ELb0ELb1ELb1EEENS1_21CollectiveEpilogueFwdINS6_IJS8_SA_S9_EEENS6_IJNS7_ILi1EEESI_SI_EEESC_SE_Li256ELb0ELb1ELb1ELb0EEENS1_19SingleTileSchedulerILb0ELb1ELb1ELi128EEEEEEEEEvNT_6ParamsE:
	.zero		1944


//--------------------- .nv.constant0._ZN7cutlass13device_kernelIN5flash19enable_sm80_to_sm89INS1_16FlashAttnFwdSm80INS1_25CollectiveMainloopFwdSm80ILi8ELi1ELb1EN4cute5tupleIJNS5_1CILi128EEENS7_ILi48EEENS7_ILi256EEEEEELi256ENS_6half_tEfNS_4arch4Sm80ELb0ELb1ELb1ELb1ELb1ELb0ELb1ELb1EEENS1_21CollectiveEpilogueFwdINS6_IJS8_SA_S9_EEENS6_IJNS7_ILi1EEESI_SI_EEESC_SE_Li256ELb1ELb1ELb1ELb0EEENS1_36VarlenDynamicPersistentTileSchedulerILi128ELi48ELi256ELi256ELb1ELb1ELb0ELb1ELb0ELb1EEEEEEEEEvNT_6ParamsE --------------------------
	.section	.nv.constant0._ZN7cutlass13device_kernelIN5flash19enable_sm80_to_sm89INS1_16FlashAttnFwdSm80INS1_25CollectiveMainloopFwdSm80ILi8ELi1ELb1EN4cute5tupleIJNS5_1CILi128EEENS7_ILi48EEENS7_ILi256EEEEEELi256ENS_6half_tEfNS_4arch4Sm80ELb0ELb1ELb1ELb1ELb1ELb0ELb1ELb1EEENS1_21CollectiveEpilogueFwdINS6_IJS8_SA_S9_EEENS6_IJNS7_ILi1EEESI_SI_EEESC_SE_Li256ELb1ELb1ELb1ELb0EEENS1_36VarlenDynamicPersistentTileSchedulerILi128ELi48ELi256ELi256ELb1ELb1ELb0ELb1ELb0ELb1EEEEEEEEEvNT_6ParamsE,"a",@progbits
	.sectionflags	@""
	.align	4
.nv.constant0._ZN7cutlass13device_kernelIN5flash19enable_sm80_to_sm89INS1_16FlashAttnFwdSm80INS1_25CollectiveMainloopFwdSm80ILi8ELi1ELb1EN4cute5tupleIJNS5_1CILi128EEENS7_ILi48EEENS7_ILi256EEEEEELi256ENS_6half_tEfNS_4arch4Sm80ELb0ELb1ELb1ELb1ELb1ELb0ELb1ELb1EEENS1_21CollectiveEpilogueFwdINS6_IJS8_SA_S9_EEENS6_IJNS7_ILi1EEESI_SI_EEESC_SE_Li256ELb1ELb1ELb1ELb0EEENS1_36VarlenDynamicPersistentTileSchedulerILi128ELi48ELi256ELi256ELb1ELb1ELb0ELb1ELb0ELb1EEEEEEEEEvNT_6ParamsE:
	.zero		1976


//--------------------- .nv.constant0._ZN7cutlass13device_kernelIN5flash19enable_sm80_to_sm89INS1_16FlashAttnFwdSm80INS1_25CollectiveMainloopFwdSm80ILi8ELi1ELb0EN4cute5tupleIJNS5_1CILi128EEENS7_ILi32EEENS7_ILi256EEEEEELi256ENS_6half_tEfNS_4arch4Sm80ELb0ELb1ELb1ELb1ELb1ELb1ELb1ELb1EEENS1_21CollectiveEpilogueFwdINS6_IJS8_SA_S9_EEENS6_IJNS7_ILi1EEESI_SI_EEESC_SE_Li256ELb1ELb1ELb1ELb0EEENS1_36VarlenDynamicPersistentTileSchedulerILi128ELi32ELi256ELi256ELb1ELb1ELb0ELb1ELb0ELb1EEEEEEEEEvNT_6ParamsE --------------------------
	.section	.nv.constant0._ZN7cutlass13device_kernelIN5flash19enable_sm80_to_sm89INS1_16FlashAttnFwdSm80INS1_25CollectiveMainloopFwdSm80ILi8ELi1ELb0EN4cute5tupleIJNS5_1CILi128EEENS7_ILi32EEENS7_ILi256EEEEEELi256ENS_6half_tEfNS_4arch4Sm80ELb0ELb1ELb1ELb1ELb1ELb1ELb1ELb1EEENS1_21CollectiveEpilogueFwdINS6_IJS8_SA_S9_EEENS6_IJNS7_ILi1EEESI_SI_EEESC_SE_Li256ELb1ELb1ELb1ELb0EEENS1_36VarlenDynamicPersistentTileSchedulerILi128ELi32ELi256ELi256ELb1ELb1ELb0ELb1ELb0ELb1EEEEEEEEEvNT_6ParamsE,"a",@progbits
	.sectionflags	@""
	.align	4
.nv.constant0._ZN7cutlass13device_kernelIN5flash19enable_sm80_to_sm89INS1_16FlashAttnFwdSm80INS1_25CollectiveMainloopFwdSm80ILi8ELi1ELb0EN4cute5tupleIJNS5_1CILi128EEENS7_ILi32EEENS7_ILi256EEEEEELi256ENS_6half_tEfNS_4arch4Sm80ELb0ELb1ELb1ELb1ELb1ELb1ELb1ELb1EEENS1_21CollectiveEpilogueFwdINS6_IJS8_SA_S9_EEENS6_IJNS7_ILi1EEESI_SI_EEESC_SE_Li256ELb1ELb1ELb1ELb0EEENS1_36VarlenDynamicPersistentTileSchedulerILi128ELi32ELi256ELi256ELb1ELb1ELb0ELb1ELb0ELb1EEEEEEEEEvNT_6ParamsE:
	.zero		1976


//--------------------- .nv.constant0._ZN7cutlass13device_kernelIN5flash19enable_sm80_to_sm89INS1_16FlashAttnFwdSm80INS1_25CollectiveMainloopFwdSm80ILi8ELi1ELb1EN4cute5tupleIJNS5_1CILi128EEENS7_ILi64EEENS7_ILi256EEEEEELi256ENS_6half_tEfNS_4arch4Sm80ELb1ELb0ELb1ELb0ELb1ELb0ELb1ELb1EEENS1_21CollectiveEpilogueFwdINS6_IJS8_SA_S9_EEENS6_IJNS7_ILi1EEESI_SI_EEESC_SE_Li256ELb0ELb1ELb1ELb0EEENS1_30DynamicPersistentTileSchedulerILi256ELi256ELb1ELb1ELb0EEEEEEEEEvNT_6ParamsE --------------------------
	.section	.nv.constant0._ZN7cutlass13device_kernelIN5flash19enable_sm80_to_sm89INS1_16FlashAttnFwdSm80INS1_25CollectiveMainloopFwdSm80ILi8ELi1ELb1EN4cute5tupleIJNS5_1CILi128EEENS7_ILi64EEENS7_ILi256EEEEEELi256ENS_6half_tEfNS_4arch4Sm80ELb1ELb0ELb1ELb0ELb1ELb0ELb1ELb1EEENS1_21CollectiveEpilogueFwdINS6_IJS8_SA_S9_EEENS6_IJNS7_ILi1EEESI_SI_EEESC_SE_Li256ELb0ELb1ELb1ELb0EEENS1_30DynamicPersistentTileSchedulerILi256ELi256ELb1ELb1ELb0EEEEEEEEEvNT_6ParamsE,"a",@progbits
	.sectionflags	@""
	.align	4
.nv.constant0._ZN7cutlass13device_kernelIN5flash19enable_sm80_to_sm89INS1_16FlashAttnFwdSm80INS1_25CollectiveMainloopFwdSm80ILi8ELi1ELb1EN4cute5tupleIJNS5_1CILi128EEENS7_ILi64EEENS7_ILi256EEEEEELi256ENS_6half_tEfNS_4arch4Sm80ELb1ELb0ELb1ELb0ELb1ELb0ELb1ELb1EEENS1_21CollectiveEpilogueFwdINS6_IJS8_SA_S9_EEENS6_IJNS7_ILi1EEESI_SI_EEESC_SE_Li256ELb0ELb1ELb1ELb0EEENS1_30DynamicPersistentTileSchedulerILi256ELi256ELb1ELb1ELb0EEEEEEEEEvNT_6ParamsE:
	.zero		1960


//--------------------- .nv.constant0._ZN7cutlass13device_kernelIN5flash19enable_sm80_to_sm89INS1_16FlashAttnFwdSm80INS1_25CollectiveMainloopFwdSm80ILi8ELi1ELb1EN4cute5tupleIJNS5_1CILi128EEENS7_ILi48EEENS7_ILi256EEEEEELi256ENS_6half_tEfNS_4arch4Sm80ELb1ELb0ELb1ELb1ELb1ELb0ELb1ELb1EEENS1_21CollectiveEpilogueFwdINS6_IJS8_SA_S9_EEENS6_IJNS7_ILi1EEESI_SI_EEESC_SE_Li256ELb1ELb1ELb1ELb0EEENS1_36VarlenDynamicPersistentTileSchedulerILi128ELi48ELi256ELi256ELb1ELb1ELb0ELb1ELb1ELb1EEEEEEEEEvNT_6ParamsE --------------------------
	.section	.nv.constant0._ZN7cutlass13device_kernelIN5flash19enable_sm80_to_sm89INS1_16FlashAttnFwdSm80INS1_25CollectiveMainloopFwdSm80ILi8ELi1ELb1EN4cute5tupleIJNS5_1CILi128EEENS7_ILi48EEENS7_ILi256EEEEEELi256ENS_6half_tEfNS_4arch4Sm80ELb1ELb0ELb1ELb1ELb1ELb0ELb1ELb1EEENS1_21CollectiveEpilogueFwdINS6_IJS8_SA_S9_EEENS6_IJNS7_ILi1EEESI_SI_EEESC_SE_Li256ELb1ELb1ELb1ELb0EEENS1_36VarlenDynamicPersistentTileSchedulerILi128ELi48ELi256ELi256ELb1ELb1ELb0ELb1ELb1ELb1EEEEEEEEEvNT_6ParamsE,"a",@progbits
	.sectionflags	@""
	.align	4
.nv.constant0._ZN7cutlass13device_kernelIN5flash19enable_sm80_to_sm89INS1_16FlashAttnFwdSm80INS1_25CollectiveMainloopFwdSm80ILi8ELi1ELb1EN4cute5tupleIJNS5_1CILi128EEENS7_ILi48EEENS7_ILi256EEEEEELi256ENS_6half_tEfNS_4arch4Sm80ELb1ELb0ELb1ELb1ELb1ELb0ELb1ELb1EEENS1_21CollectiveEpilogueFwdINS6_IJS8_SA_S9_EEENS6_IJNS7_ILi1EEESI_SI_EEESC_SE_Li256ELb1ELb1ELb1ELb0EEENS1_36VarlenDynamicPersistentTileSchedulerILi128ELi48ELi256ELi256ELb1ELb1ELb0ELb1ELb1ELb1EEEEEEEEEvNT_6ParamsE:
	.zero		1976


//--------------------- .nv.constant0._ZN7cutlass13device_kernelIN5flash19enable_sm80_to_sm89INS1_16FlashAttnFwdSm80INS1_25CollectiveMainloopFwdSm80ILi8ELi1ELb0EN4cute5tupleIJNS5_1CILi128EEENS7_ILi32EEENS7_ILi256EEEEEELi256ENS_6half_tEfNS_4arch4Sm80ELb1ELb0ELb1ELb1ELb1ELb1ELb1ELb1EEENS1_21CollectiveEpilogueFwdINS6_IJS8_SA_S9_EEENS6_IJNS7_ILi1EEESI_SI_EEESC_SE_Li256ELb1ELb1ELb1ELb0EEENS1_36VarlenDynamicPersistentTileSchedulerILi128ELi32ELi256ELi256ELb1ELb1ELb0ELb1ELb1ELb1EEEEEEEEEvNT_6ParamsE --------------------------
	.section	.nv.constant0._ZN7cutlass13device_kernelIN5flash19enable_sm80_to_sm89INS1_16FlashAttnFwdSm80INS1_25CollectiveMainloopFwdSm80ILi8ELi1ELb0EN4cute5tupleIJNS5_1CILi128EEENS7_ILi32EEENS7_ILi256EEEEEELi256ENS_6half_tEfNS_4arch4Sm80ELb1ELb0ELb1ELb1ELb1ELb1ELb1ELb1EEENS1_21CollectiveEpilogueFwdINS6_IJS8_SA_S9_EEENS6_IJNS7_ILi1EEESI_SI_EEESC_SE_Li256ELb1ELb1ELb1ELb0EEENS1_36VarlenDynamicPersistentTileSchedulerILi128ELi32ELi256ELi256ELb1ELb1ELb0ELb1ELb1ELb1EEEEEEEEEvNT_6ParamsE,"a",@progbits
	.sectionflags	@""
	.align	4
.nv.constant0._ZN7cutlass13device_kernelIN5flash19enable_sm80_to_sm89INS1_16FlashAttnFwdSm80INS1_25CollectiveMainloopFwdSm80ILi8ELi1ELb0EN4cute5tupleIJNS5_1CILi128EEENS7_ILi32EEENS7_ILi256EEEEEELi256ENS_6half_tEfNS_4arch4Sm80ELb1ELb0ELb1ELb1ELb1ELb1ELb1ELb1EEENS1_21CollectiveEpilogueFwdINS6_IJS8_SA_S9_EEENS6_IJNS7_ILi1EEESI_SI_EEESC_SE_Li256ELb1ELb1ELb1ELb0EEENS1_36VarlenDynamicPersistentTileSchedulerILi128ELi32ELi256ELi256ELb1ELb1ELb0ELb1ELb1ELb1EEEEEEEEEvNT_6ParamsE:
	.zero		1976


//--------------------- .nv.constant0._ZN7cutlass13device_kernelIN5flash19enable_sm80_to_sm89INS1_16FlashAttnFwdSm80INS1_25CollectiveMainloopFwdSm80ILi8ELi1ELb0EN4cute5tupleIJNS5_1CILi128EEENS7_ILi96EEENS7_ILi256EEEEEELi256ENS_6half_tEfNS_4arch4Sm80ELb0ELb0ELb1ELb0ELb1ELb0ELb1ELb1EEENS1_21CollectiveEpilogueFwdINS6_IJS8_SA_S9_EEENS6_IJNS7_ILi1EEESI_SI_EEESC_SE_Li256ELb0ELb1ELb1ELb0EEENS1_19SingleTileSchedulerILb0ELb1ELb1ELi128EEEEEEEEEvNT_6ParamsE --------------------------
	.section	.nv.constant0._ZN7cutlass13device_kernelIN5flash19enable_sm80_to_sm89INS1_16FlashAttnFwdSm80INS1_25CollectiveMainloopFwdSm80ILi8ELi1ELb0EN4cute5tupleIJNS5_1CILi128EEENS7_ILi96EEENS7_ILi256EEEEEELi256ENS_6half_tEfNS_4arch4Sm80ELb0ELb0ELb1ELb0ELb1ELb0ELb1ELb1EEENS1_21CollectiveEpilogueFwdINS6_IJS8_SA_S9_EEENS6_IJNS7_ILi1EEESI_SI_EEESC_SE_Li256ELb0ELb1ELb1ELb0EEENS1_19SingleTileSchedulerILb0ELb1ELb1ELi128EEEEEEEEEvNT_6ParamsE,"a",@progbits
	.sectionflags	@""
	.align	4
.nv.constant0._ZN7cutlass13device_kernelIN5flash19enable_sm80_to_sm89INS1_16FlashAttnFwdSm80INS1_25CollectiveMainloopFwdSm80ILi8ELi1ELb0EN4cute5tupleIJNS5_1CILi128EEENS7_ILi96EEENS7_ILi256EEEEEELi256ENS_6half_tEfNS_4arch4Sm80ELb0ELb0ELb1ELb0ELb1ELb0ELb1ELb1EEENS1_21CollectiveEpilogueFwdINS6_IJS8_SA_S9_EEENS6_IJNS7_ILi1EEESI_SI_EEESC_SE_Li256ELb0ELb1ELb1ELb0EEENS1_19SingleTileSchedulerILb0ELb1ELb1ELi128EEEEEEEEEvNT_6ParamsE:
	.zero		1944


//--------------------- .nv.constant0._ZN7cutlass13device_kernelIN5flash19enable_sm80_to_sm89INS1_16FlashAttnFwdSm80INS1_25CollectiveMainloopFwdSm80ILi8ELi1ELb0EN4cute5tupleIJNS5_1CILi128EEENS7_ILi64EEENS7_ILi256EEEEEELi256ENS_6half_tEfNS_4arch4Sm80ELb0ELb0ELb1ELb1ELb1ELb0ELb1ELb1EEENS1_21CollectiveEpilogueFwdINS6_IJS8_SA_S9_EEENS6_IJNS7_ILi1EEESI_SI_EEESC_SE_Li256ELb1ELb1ELb1ELb0EEENS1_36VarlenDynamicPersistentTileSchedulerILi128ELi64ELi256ELi256ELb1ELb1ELb0ELb0ELb1ELb1EEEEEEEEEvNT_6ParamsE --------------------------
	.section	.nv.constant0._ZN7cutlass13device_kernelIN5flash19enable_sm80_to_sm89INS1_16FlashAttnFwdSm80INS1_25CollectiveMainloopFwdSm80ILi8ELi1ELb0EN4cute5tupleIJNS5_1CILi128EEENS7_ILi64EEENS7_ILi256EEEEEELi256ENS_6half_tEfNS_4arch4Sm80ELb0ELb0ELb1ELb1ELb1ELb0ELb1ELb1EEENS1_21CollectiveEpilogueFwdINS6_IJS8_SA_S9_EEENS6_IJNS7_ILi1EEESI_SI_EEESC_SE_Li256ELb1ELb1ELb1ELb0EEENS1_36VarlenDynamicPersistentTileSchedulerILi128ELi64ELi256ELi256ELb1ELb1ELb0ELb0ELb1ELb1EEEEEEEEEvNT_6ParamsE,"a",@progbits
	.sectionflags	@""
	.align	4
.nv.constant0._ZN7cutlass13device_kernelIN5flash19enable_sm80_to_sm89INS1_16FlashAttnFwdSm80INS1_25CollectiveMainloopFwdSm80ILi8ELi1ELb0EN4cute5tupleIJNS5_1CILi128EEENS7_ILi64EEENS7_ILi256EEEEEELi256ENS_6half_tEfNS_4arch4Sm80ELb0ELb0ELb1ELb1ELb1ELb0ELb1ELb1EEENS1_21CollectiveEpilogueFwdINS6_IJS8_SA_S9_EEENS6_IJNS7_ILi1EEESI_SI_EEESC_SE_Li256ELb1ELb1ELb1ELb0EEENS1_36VarlenDynamicPersistentTileSchedulerILi128ELi64ELi256ELi256ELb1ELb1ELb0ELb0ELb1ELb1EEEEEEEEEvNT_6ParamsE:
	.zero		1976


//--------------------- .nv.constant0._ZN7cutlass13device_kernelIN5flash19enable_sm80_to_sm89INS1_16FlashAttnFwdSm80INS1_25CollectiveMainloopFwdSm80ILi8ELi1ELb0EN4cute5tupleIJNS5_1CILi128EEENS7_ILi48EEENS7_ILi256EEEEEELi256ENS_6half_tEfNS_4arch4Sm80ELb0ELb0ELb1ELb1ELb1ELb1ELb1ELb1EEENS1_21CollectiveEpilogueFwdINS6_IJS8_SA_S9_EEENS6_IJNS7_ILi1EEESI_SI_EEESC_SE_Li256ELb1ELb1ELb1ELb0EEENS1_36VarlenDynamicPersistentTileSchedulerILi128ELi48ELi256ELi256ELb1ELb1ELb0ELb0ELb1ELb1EEEEEEEEEvNT_6ParamsE --------------------------
	.section	.nv.constant0._ZN7cutlass13device_kernelIN5flash19enable_sm80_to_sm89INS1_16FlashAttnFwdSm80INS1_25CollectiveMainloopFwdSm80ILi8ELi1ELb0EN4cute5tupleIJNS5_1CILi128EEENS7_ILi48EEENS7_ILi256EEEEEELi256ENS_6half_tEfNS_4arch4Sm80ELb0ELb0ELb1ELb1ELb1ELb1ELb1ELb1EEENS1_21CollectiveEpilogueFwdINS6_IJS8_SA_S9_EEENS6_IJNS7_ILi1EEESI_SI_EEESC_SE_Li256ELb1ELb1ELb1ELb0EEENS1_36VarlenDynamicPersistentTileSchedulerILi128ELi48ELi256ELi256ELb1ELb1ELb0ELb0ELb1ELb1EEEEEEEEEvNT_6ParamsE,"a",@progbits
	.sectionflags	@""
	.align	4
.nv.constant0._ZN7cutlass13device_kernelIN5flash19enable_sm80_to_sm89INS1_16FlashAttnFwdSm80INS1_25CollectiveMainloopFwdSm80ILi8ELi1ELb0EN4cute5tupleIJNS5_1CILi128EEENS7_ILi48EEENS7_ILi256EEEEEELi256ENS_6half_tEfNS_4arch4Sm80ELb0ELb0ELb1ELb1ELb1ELb1ELb1ELb1EEENS1_21CollectiveEpilogueFwdINS6_IJS8_SA_S9_EEENS6_IJNS7_ILi1EEESI_SI_EEESC_SE_Li256ELb1ELb1ELb1ELb0EEENS1_36VarlenDynamicPersistentTileSchedulerILi128ELi48ELi256ELi256ELb1ELb1ELb0ELb0ELb1ELb1EEEEEEEEEvNT_6ParamsE:
	.zero		1976


//--------------------- .nv.constant0._ZN7cutlass13device_kernelIN5flash19enable_sm80_to_sm89INS1_16FlashAttnFwdSm80INS1_25CollectiveMainloopFwdSm80ILi8ELi1ELb0EN4cute5tupleIJNS5_1CILi128EEENS7_ILi64EEENS7_ILi256EEEEEELi256ENS_6half_tEfNS_4arch4Sm80ELb0ELb1ELb1ELb0ELb1ELb0ELb1ELb1EEENS1_21CollectiveEpilogueFwdINS6_IJS8_SA_S9_EEENS6_IJNS7_ILi1EEESI_SI_EEESC_SE_Li256ELb0ELb1ELb1ELb0EEENS1_19SingleTileSchedulerILb0ELb1ELb1ELi128EEEEEEEEEvNT_6ParamsE --------------------------
	.section	.nv.constant0._ZN7cutlass13device_kernelIN5flash19enable_sm80_to_sm89INS1_16FlashAttnFwdSm80INS1_25CollectiveMainloopFwdSm80ILi8ELi1ELb0EN4cute5tupleIJNS5_1CILi128EEENS7_ILi64EEENS7_ILi256EEEEEELi256ENS_6half_tEfNS_4arch4Sm80ELb0ELb1ELb1ELb0ELb1ELb0ELb1ELb1EEENS1_21CollectiveEpilogueFwdINS6_IJS8_SA_S9_EEENS6_IJNS7_ILi1EEESI_SI_EEESC_SE_Li256ELb0ELb1ELb1ELb0EEENS1_19SingleTileSchedulerILb0ELb1ELb1ELi128EEEEEEEEEvNT_6ParamsE,"a",@progbits
	.sectionflags	@""
	.align	4
.nv.constant0._ZN7cutlass13device_kernelIN5flash19enable_sm80_to_sm89INS1_16FlashAttnFwdSm80INS1_25CollectiveMainloopFwdSm80ILi8ELi1ELb0EN4cute5tupleIJNS5_1CILi128EEENS7_ILi64EEENS7_ILi256EEEEEELi256ENS_6half_tEfNS_4arch4Sm80ELb0ELb1ELb1ELb0ELb1ELb0ELb1ELb1EEENS1_21CollectiveEpilogueFwdINS6_IJS8_SA_S9_EEENS6_IJNS7_ILi1EEESI_SI_EEESC_SE_Li256ELb0ELb1ELb1ELb0EEENS1_19SingleTileSchedulerILb0ELb1ELb1ELi128EEEEEEEEEvNT_6ParamsE:
	.zero		1944


//--------------------- .nv.constant0._ZN7cutlass13device_kernelIN5flash19enable_sm80_to_sm89INS1_16FlashAttnFwdSm80INS1_25CollectiveMainloopFwdSm80ILi8ELi1ELb0EN4cute5tupleIJNS5_1CILi128EEENS7_ILi64EEENS7_ILi256EEEEEELi256ENS_6half_tEfNS_4arch4Sm80ELb0ELb1ELb1ELb1ELb1ELb0ELb1ELb1EEENS1_21CollectiveEpilogueFwdINS6_IJS8_SA_S9_EEENS6_IJNS7_ILi1EEESI_SI_EEESC_SE_Li256ELb1ELb1ELb1ELb0EEENS1_36VarlenDynamicPersistentTileSchedulerILi128ELi64ELi256ELi256ELb1ELb1ELb0ELb1ELb0ELb1EEEEEEEEEvNT_6ParamsE --------------------------
	.section	.nv.constant0._ZN7cutlass13device_kernelIN5flash19enable_sm80_to_sm89INS1_16FlashAttnFwdSm80INS1_25CollectiveMainloopFwdSm80ILi8ELi1ELb0EN4cute5tupleIJNS5_1CILi128EEENS7_ILi64EEENS7_ILi256EEEEEELi256ENS_6half_tEfNS_4arch4Sm80ELb0ELb1ELb1ELb1ELb1ELb0ELb1ELb1EEENS1_21CollectiveEpilogueFwdINS6_IJS8_SA_S9_EEENS6_IJNS7_ILi1EEESI_SI_EEESC_SE_Li256ELb1ELb1ELb1ELb0EEENS1_36VarlenDynamicPersistentTileSchedulerILi128ELi64ELi256ELi256ELb1ELb1ELb0ELb1ELb0ELb1EEEEEEEEEvNT_6ParamsE,"a",@progbits
	.sectionflags	@""
	.align	4
.nv.constant0._ZN7cutlass13device_kernelIN5flash19enable_sm80_to_sm89INS1_16FlashAttnFwdSm80INS1_25CollectiveMainloopFwdSm80ILi8ELi1ELb0EN4cute5tupleIJNS5_1CILi128EEENS7_ILi64EEENS7_ILi256EEEEEELi256ENS_6half_tEfNS_4arch4Sm80ELb0ELb1ELb1ELb1ELb1ELb0ELb1ELb1EEENS1_21CollectiveEpilogueFwdINS6_IJS8_SA_S9_EEENS6_IJNS7_ILi1EEESI_SI_EEESC_SE_Li256ELb1ELb1ELb1ELb0EEENS1_36VarlenDynamicPersistentTileSchedulerILi128ELi64ELi256ELi256ELb1ELb1ELb0ELb1ELb0ELb1EEEEEEEEEvNT_6ParamsE:
	.zero		1976


//--------------------- .nv.constant0._ZN7cutlass13device_kernelIN5flash19enable_sm80_to_sm89INS1_16FlashAttnFwdSm80INS1_25CollectiveMainloopFwdSm80ILi8ELi1ELb0EN4cute5tupleIJNS5_1CILi128EEENS7_ILi48EEENS7_ILi256EEEEEELi256ENS_6half_tEfNS_4arch4Sm80ELb0ELb1ELb1ELb1ELb1ELb1ELb1ELb1EEENS1_21CollectiveEpilogueFwdINS6_IJS8_SA_S9_EEENS6_IJNS7_ILi1EEESI_SI_EEESC_SE_Li256ELb1ELb1ELb1ELb0EEENS1_36VarlenDynamicPersistentTileSchedulerILi128ELi48ELi256ELi256ELb1ELb1ELb0ELb1ELb0ELb1EEEEEEEEEvNT_6ParamsE --------------------------
	.section	.nv.constant0._ZN7cutlass13device_kernelIN5flash19enable_sm80_to_sm89INS1_16FlashAttnFwdSm80INS1_25CollectiveMainloopFwdSm80ILi8ELi1ELb0EN4cute5tupleIJNS5_1CILi128EEENS7_ILi48EEENS7_ILi256EEEEEELi256ENS_6half_tEfNS_4arch4Sm80ELb0ELb1ELb1ELb1ELb1ELb1ELb1ELb1EEENS1_21CollectiveEpilogueFwdINS6_IJS8_SA_S9_EEENS6_IJNS7_ILi1EEESI_SI_EEESC_SE_Li256ELb1ELb1ELb1ELb0EEENS1_36VarlenDynamicPersistentTileSchedulerILi128ELi48ELi256ELi256ELb1ELb1ELb0ELb1ELb0ELb1EEEEEEEEEvNT_6ParamsE,"a",@progbits
	.sectionflags	@""
	.align	4
.nv.constant0._ZN7cutlass13device_kernelIN5flash19enable_sm80_to_sm89INS1_16FlashAttnFwdSm80INS1_25CollectiveMainloopFwdSm80ILi8ELi1ELb0EN4cute5tupleIJNS5_1CILi128EEENS7_ILi48EEENS7_ILi256EEEEEELi256ENS_6half_tEfNS_4arch4Sm80ELb0ELb1ELb1ELb1ELb1ELb1ELb1ELb1EEENS1_21CollectiveEpilogueFwdINS6_IJS8_SA_S9_EEENS6_IJNS7_ILi1EEESI_SI_EEESC_SE_Li256ELb1ELb1ELb1ELb0EEENS1_36VarlenDynamicPersistentTileSchedulerILi128ELi48ELi256ELi256ELb1ELb1ELb0ELb1ELb0ELb1EEEEEEEEEvNT_6ParamsE:
	.zero		1976


//--------------------- .nv.constant0._ZN7cutlass13device_kernelIN5flash19enable_sm80_to_sm89INS1_16FlashAttnFwdSm80INS1_25CollectiveMainloopFwdSm80ILi8ELi1ELb0EN4cute5tupleIJNS5_1CILi128EEENS7_ILi96EEENS7_ILi256EEEEEELi256ENS_6half_tEfNS_4arch4Sm80ELb1ELb0ELb1ELb0ELb1ELb0ELb1ELb1EEENS1_21CollectiveEpilogueFwdINS6_IJS8_SA_S9_EEENS6_IJNS7_ILi1EEESI_SI_EEESC_SE_Li256ELb0ELb1ELb1ELb0EEENS1_30DynamicPersistentTileSchedulerILi256ELi256ELb1ELb1ELb0EEEEEEEEEvNT_6ParamsE --------------------------
	.section	.nv.constant0._ZN7cutlass13device_kernelIN5flash19enable_sm80_to_sm89INS1_16FlashAttnFwdSm80INS1_25CollectiveMainloopFwdSm80ILi8ELi1ELb0EN4cute5tupleIJNS5_1CILi128EEENS7_ILi96EEENS7_ILi256EEEEEELi256ENS_6half_tEfNS_4arch4Sm80ELb1ELb0ELb1ELb0ELb1ELb0ELb1ELb1EEENS1_21CollectiveEpilogueFwdINS6_IJS8_SA_S9_EEENS6_IJNS7_ILi1EEESI_SI_EEESC_SE_Li256ELb0ELb1ELb1ELb0EEENS1_30DynamicPersistentTileSchedulerILi256ELi256ELb1ELb1ELb0EEEEEEEEEvNT_6ParamsE,"a",@progbits
	.sectionflags	@""
	.align	4
.nv.constant0._ZN7cutlass13device_kernelIN5flash19enable_sm80_to_sm89INS1_16FlashAttnFwdSm80INS1_25CollectiveMainloopFwdSm80ILi8ELi1ELb0EN4cute5tupleIJNS5_1CILi128EEENS7_ILi96EEENS7_ILi256EEEEEELi256ENS_6half_tEfNS_4arch4Sm80ELb1ELb0ELb1ELb0ELb1ELb0ELb1ELb1EEENS1_21CollectiveEpilogueFwdINS6_IJS8_SA_S9_EEENS6_IJNS7_ILi1EEESI_SI_EEESC_SE_Li256ELb0ELb1ELb1ELb0EEENS1_30DynamicPersistentTileSchedulerILi256ELi256ELb1ELb1ELb0EEEEEEEEEvNT_6ParamsE:
	.zero		1960


//--------------------- .nv.constant0._ZN7cutlass13device_kernelIN5flash19enable_sm80_to_sm89INS1_16FlashAttnFwdSm80INS1_25CollectiveMainloopFwdSm80ILi8ELi1ELb0EN4cute5tupleIJNS5_1CILi128EEENS7_ILi64EEENS7_ILi256EEEEEELi256ENS_6half_tEfNS_4arch4Sm80ELb1ELb0ELb1ELb1ELb1ELb0ELb1ELb1EEENS1_21CollectiveEpilogueFwdINS6_IJS8_SA_S9_EEENS6_IJNS7_ILi1EEESI_SI_EEESC_SE_Li256ELb1ELb1ELb1ELb0EEENS1_36VarlenDynamicPersistentTileSchedulerILi128ELi64ELi256ELi256ELb1ELb1ELb0ELb1ELb1ELb1EEEEEEEEEvNT_6ParamsE --------------------------
	.section	.nv.constant0._ZN7cutlass13device_kernelIN5flash19enable_sm80_to_sm89INS1_16FlashAttnFwdSm80INS1_25CollectiveMainloopFwdSm80ILi8ELi1ELb0EN4cute5tupleIJNS5_1CILi128EEENS7_ILi64EEENS7_ILi256EEEEEELi256ENS_6half_tEfNS_4arch4Sm80ELb1ELb0ELb1ELb1ELb1ELb0ELb1ELb1EEENS1_21CollectiveEpilogueFwdINS6_IJS8_SA_S9_EEENS6_IJNS7_ILi1EEESI_SI_EEESC_SE_Li256ELb1ELb1ELb1ELb0EEENS1_36VarlenDynamicPersistentTileSchedulerILi128ELi64ELi256ELi256ELb1ELb1ELb0ELb1ELb1ELb1EEEEEEEEEvNT_6ParamsE,"a",@progbits
	.sectionflags	@""
	.align	4
.nv.constant0._ZN7cutlass13device_kernelIN5flash19enable_sm80_to_sm89INS1_16FlashAttnFwdSm80INS1_25CollectiveMainloopFwdSm80ILi8ELi1ELb0EN4cute5tupleIJNS5_1CILi128EEENS7_ILi64EEENS7_ILi256EEEEEELi256ENS_6half_tEfNS_4arch4Sm80ELb1ELb0ELb1ELb1ELb1ELb0ELb1ELb1EEENS1_21CollectiveEpilogueFwdINS6_IJS8_SA_S9_EEENS6_IJNS7_ILi1EEESI_SI_EEESC_SE_Li256ELb1ELb1ELb1ELb0EEENS1_36VarlenDynamicPersistentTileSchedulerILi128ELi64ELi256ELi256ELb1ELb1ELb0ELb1ELb1ELb1EEEEEEEEEvNT_6ParamsE:
	.zero		1976


//--------------------- .nv.constant0._ZN7cutlass13device_kernelIN5flash19enable_sm80_to_sm89INS1_16FlashAttnFwdSm80INS1_25CollectiveMainloopFwdSm80ILi8ELi1ELb0EN4cute5tupleIJNS5_1CILi128EEENS7_ILi48EEENS7_ILi256EEEEEELi256ENS_6half_tEfNS_4arch4Sm80ELb1ELb0ELb1ELb1ELb1ELb1ELb1ELb1EEENS1_21CollectiveEpilogueFwdINS6_IJS8_SA_S9_EEENS6_IJNS7_ILi1EEESI_SI_EEESC_SE_Li256ELb1ELb1ELb1ELb0EEENS1_36VarlenDynamicPersistentTileSchedulerILi128ELi48ELi256ELi256ELb1ELb1ELb0ELb1ELb1ELb1EEEEEEEEEvNT_6ParamsE --------------------------
	.section	.nv.constant0._ZN7cutlass13device_kernelIN5flash19enable_sm80_to_sm89INS1_16FlashAttnFwdSm80INS1_25CollectiveMainloopFwdSm80ILi8ELi1ELb0EN4cute5tupleIJNS5_1CILi128EEENS7_ILi48EEENS7_ILi256EEEEEELi256ENS_6half_tEfNS_4arch4Sm80ELb1ELb0ELb1ELb1ELb1ELb1ELb1ELb1EEENS1_21CollectiveEpilogueFwdINS6_IJS8_SA_S9_EEENS6_IJNS7_ILi1EEESI_SI_EEESC_SE_Li256ELb1ELb1ELb1ELb0EEENS1_36VarlenDynamicPersistentTileSchedulerILi128ELi48ELi256ELi256ELb1ELb1ELb0ELb1ELb1ELb1EEEEEEEEEvNT_6ParamsE,"a",@progbits
	.sectionflags	@""
	.align	4
.nv.constant0._ZN7cutlass13device_kernelIN5flash19enable_sm80_to_sm89INS1_16FlashAttnFwdSm80INS1_25CollectiveMainloopFwdSm80ILi8ELi1ELb0EN4cute5tupleIJNS5_1CILi128EEENS7_ILi48EEENS7_ILi256EEEEEELi256ENS_6half_tEfNS_4arch4Sm80ELb1ELb0ELb1ELb1ELb1ELb1ELb1ELb1EEENS1_21CollectiveEpilogueFwdINS6_IJS8_SA_S9_EEENS6_IJNS7_ILi1EEESI_SI_EEESC_SE_Li256ELb1ELb1ELb1ELb0EEENS1_36VarlenDynamicPersistentTileSchedulerILi128ELi48ELi256ELi256ELb1ELb1ELb0ELb1ELb1ELb1EEEEEEEEEvNT_6ParamsE:
	.zero		1976


//--------------------- SYMBOLS --------------------------

	.type		.nv.reservedSmem.offset0,@object
	.size		.nv.reservedSmem.offset0,0x4
